//
// Generated by NVIDIA NVVM Compiler
//
// Compiler Build ID: CL-36424714
// Cuda compilation tools, release 13.0, V13.0.88
// Based on NVVM 20.0.0
//

.version 9.0
.target sm_100
.address_size 64

	// .globl	_Z15gemm_naive_smemPK6__halfS1_Pfiii
// _ZZ15gemm_naive_smemPK6__halfS1_PfiiiE2sA has been demoted
// _ZZ15gemm_naive_smemPK6__halfS1_PfiiiE2sB has been demoted

.visible .entry _Z15gemm_naive_smemPK6__halfS1_Pfiii(
	.param .u64 .ptr .align 1 _Z15gemm_naive_smemPK6__halfS1_Pfiii_param_0,
	.param .u64 .ptr .align 1 _Z15gemm_naive_smemPK6__halfS1_Pfiii_param_1,
	.param .u64 .ptr .align 1 _Z15gemm_naive_smemPK6__halfS1_Pfiii_param_2,
	.param .u32 _Z15gemm_naive_smemPK6__halfS1_Pfiii_param_3,
	.param .u32 _Z15gemm_naive_smemPK6__halfS1_Pfiii_param_4,
	.param .u32 _Z15gemm_naive_smemPK6__halfS1_Pfiii_param_5
)
{
	.reg .pred 	%p<105>;
	.reg .b16 	%rs<199>;
	.reg .b32 	%r<229>;
	.reg .b32 	%f<465>;
	.reg .b64 	%rd<60>;
	// demoted variable
	.shared .align 2 .b8 _ZZ15gemm_naive_smemPK6__halfS1_PfiiiE2sA[2176];
	// demoted variable
	.shared .align 2 .b8 _ZZ15gemm_naive_smemPK6__halfS1_PfiiiE2sB[2080];
	ld.param.u64 	%rd9, [_Z15gemm_naive_smemPK6__halfS1_Pfiii_param_0];
	ld.param.u64 	%rd10, [_Z15gemm_naive_smemPK6__halfS1_Pfiii_param_1];
	ld.param.u64 	%rd11, [_Z15gemm_naive_smemPK6__halfS1_Pfiii_param_2];
	ld.param.u32 	%r104, [_Z15gemm_naive_smemPK6__halfS1_Pfiii_param_3];
	ld.param.u32 	%r105, [_Z15gemm_naive_smemPK6__halfS1_Pfiii_param_4];
	ld.param.u32 	%r106, [_Z15gemm_naive_smemPK6__halfS1_Pfiii_param_5];
	cvta.to.global.u64 	%rd1, %rd9;
	cvta.to.global.u64 	%rd2, %rd10;
	cvta.to.global.u64 	%rd3, %rd11;
	mov.u32 	%r107, %ctaid.x;
	mov.u32 	%r108, %ctaid.y;
	mov.u32 	%r109, %tid.x;
	mov.u32 	%r110, %tid.y;
	mov.u32 	%r1, %ntid.x;
	mad.lo.s32 	%r2, %r110, %r1, %r109;
	shl.b32 	%r3, %r110, 2;
	shl.b32 	%r4, %r109, 2;
	shl.b32 	%r5, %r108, 6;
	shl.b32 	%r6, %r107, 6;
	setp.lt.s32 	%p1, %r106, 1;
	mov.f32 	%f449, 0f00000000;
	mov.f32 	%f450, %f449;
	mov.f32 	%f451, %f449;
	mov.f32 	%f452, %f449;
	mov.f32 	%f453, %f449;
	mov.f32 	%f454, %f449;
	mov.f32 	%f455, %f449;
	mov.f32 	%f456, %f449;
	mov.f32 	%f457, %f449;
	mov.f32 	%f458, %f449;
	mov.f32 	%f459, %f449;
	mov.f32 	%f460, %f449;
	mov.f32 	%f461, %f449;
	mov.f32 	%f462, %f449;
	mov.f32 	%f463, %f449;
	mov.f32 	%f464, %f449;
	@%p1 bra 	$L__BB0_59;
	mov.u32 	%r112, %ntid.y;
	mul.lo.s32 	%r7, %r1, %r112;
	add.s32 	%r8, %r2, %r7;
	max.u32 	%r113, %r8, 1024;
	setp.lt.u32 	%p2, %r8, 1024;
	selp.u32 	%r114, 1, 0, %p2;
	add.s32 	%r115, %r8, %r114;
	sub.s32 	%r116, %r113, %r115;
	div.u32 	%r117, %r116, %r7;
	add.s32 	%r9, %r117, %r114;
	add.s32 	%r118, %r9, 1;
	and.b32  	%r10, %r118, 3;
	shr.u32 	%r119, %r2, 4;
	and.b32  	%r11, %r2, 15;
	add.s32 	%r12, %r119, %r5;
	mul.lo.s32 	%r13, %r12, %r106;
	shr.u32 	%r120, %r8, 4;
	and.b32  	%r14, %r8, 15;
	add.s32 	%r15, %r120, %r5;
	mul.lo.s32 	%r16, %r15, %r106;
	add.s32 	%r17, %r8, %r7;
	shr.u32 	%r121, %r17, 4;
	and.b32  	%r18, %r17, 15;
	add.s32 	%r19, %r121, %r5;
	mul.lo.s32 	%r20, %r19, %r106;
	shr.u32 	%r21, %r2, 6;
	and.b32  	%r122, %r2, 63;
	add.s32 	%r22, %r122, %r6;
	mul.lo.s32 	%r23, %r22, %r106;
	shr.u32 	%r24, %r8, 6;
	and.b32  	%r123, %r8, 63;
	add.s32 	%r25, %r123, %r6;
	mul.lo.s32 	%r26, %r25, %r106;
	shr.u32 	%r27, %r17, 6;
	and.b32  	%r124, %r17, 63;
	add.s32 	%r28, %r124, %r6;
	mul.lo.s32 	%r29, %r28, %r106;
	mov.b32 	%r221, 0;
	mov.f32 	%f449, 0f00000000;
$L__BB0_2:
	setp.gt.u32 	%p3, %r2, 1023;
	@%p3 bra 	$L__BB0_58;
	setp.eq.s32 	%p4, %r10, 0;
	mov.u32 	%r222, %r2;
	@%p4 bra 	$L__BB0_16;
	setp.lt.s32 	%p5, %r12, %r104;
	add.s32 	%r34, %r11, %r221;
	setp.lt.s32 	%p6, %r34, %r106;
	and.pred  	%p7, %p5, %p6;
	@%p7 bra 	$L__BB0_6;
	mov.f32 	%f51, 0f00000000;
	// begin inline asm
	{  cvt.rn.f16.f32 %rs185, %f51;}

	// end inline asm
	bra.uni 	$L__BB0_7;
$L__BB0_6:
	add.s32 	%r126, %r13, %r34;
	mul.wide.u32 	%rd12, %r126, 2;
	add.s64 	%rd13, %rd1, %rd12;
	ld.global.nc.u16 	%rs185, [%rd13];
$L__BB0_7:
	setp.eq.s32 	%p8, %r10, 1;
	shr.u32 	%r127, %r2, 4;
	mov.u32 	%r128, _ZZ15gemm_naive_smemPK6__halfS1_PfiiiE2sA;
	mad.lo.s32 	%r129, %r127, 34, %r128;
	shl.b32 	%r130, %r11, 1;
	add.s32 	%r131, %r129, %r130;
	st.shared.u16 	[%r131], %rs185;
	mov.u32 	%r222, %r8;
	@%p8 bra 	$L__BB0_16;
	setp.lt.s32 	%p9, %r15, %r104;
	add.s32 	%r35, %r14, %r221;
	setp.lt.s32 	%p10, %r35, %r106;
	and.pred  	%p11, %p9, %p10;
	@%p11 bra 	$L__BB0_10;
	mov.f32 	%f52, 0f00000000;
	// begin inline asm
	{  cvt.rn.f16.f32 %rs186, %f52;}

	// end inline asm
	bra.uni 	$L__BB0_11;
$L__BB0_10:
	add.s32 	%r133, %r16, %r35;
	mul.wide.u32 	%rd14, %r133, 2;
	add.s64 	%rd15, %rd1, %rd14;
	ld.global.nc.u16 	%rs186, [%rd15];
$L__BB0_11:
	setp.eq.s32 	%p12, %r10, 2;
	shr.u32 	%r134, %r8, 4;
	mov.u32 	%r135, _ZZ15gemm_naive_smemPK6__halfS1_PfiiiE2sA;
	mad.lo.s32 	%r136, %r134, 34, %r135;
	shl.b32 	%r137, %r14, 1;
	add.s32 	%r138, %r136, %r137;
	st.shared.u16 	[%r138], %rs186;
	mov.u32 	%r222, %r17;
	@%p12 bra 	$L__BB0_16;
	setp.lt.s32 	%p13, %r19, %r104;
	add.s32 	%r36, %r18, %r221;
	setp.lt.s32 	%p14, %r36, %r106;
	and.pred  	%p15, %p13, %p14;
	@%p15 bra 	$L__BB0_14;
	mov.f32 	%f53, 0f00000000;
	// begin inline asm
	{  cvt.rn.f16.f32 %rs187, %f53;}

	// end inline asm
	bra.uni 	$L__BB0_15;
$L__BB0_14:
	add.s32 	%r140, %r20, %r36;
	mul.wide.u32 	%rd16, %r140, 2;
	add.s64 	%rd17, %rd1, %rd16;
	ld.global.nc.u16 	%rs187, [%rd17];
$L__BB0_15:
	add.s32 	%r222, %r17, %r7;
	shr.u32 	%r141, %r17, 4;
	mov.u32 	%r142, _ZZ15gemm_naive_smemPK6__halfS1_PfiiiE2sA;
	mad.lo.s32 	%r143, %r141, 34, %r142;
	shl.b32 	%r144, %r18, 1;
	add.s32 	%r145, %r143, %r144;
	st.shared.u16 	[%r145], %rs187;
$L__BB0_16:
	setp.lt.u32 	%p16, %r9, 3;
	@%p16 bra 	$L__BB0_20;
	shl.b32 	%r146, %r7, 1;
	add.s32 	%r226, %r146, %r222;
	mad.lo.s32 	%r225, %r7, 3, %r222;
	add.s32 	%r224, %r7, %r222;
$L__BB0_18:
	shr.u32 	%r51, %r222, 4;
	and.b32  	%r52, %r222, 15;
	add.s32 	%r53, %r51, %r5;
	add.s32 	%r54, %r52, %r221;
	setp.ge.s32 	%p17, %r53, %r104;
	setp.ge.s32 	%p18, %r54, %r106;
	or.pred  	%p19, %p17, %p18;
	@%p19 bra 	$L__BB0_36;
	mad.lo.s32 	%r147, %r53, %r106, %r54;
	mul.wide.u32 	%rd18, %r147, 2;
	add.s64 	%rd19, %rd1, %rd18;
	ld.global.nc.u16 	%rs191, [%rd19];
	bra.uni 	$L__BB0_37;
$L__BB0_20:
	mov.u32 	%r223, %r2;
	@%p4 bra 	$L__BB0_33;
	setp.lt.s32 	%p31, %r22, %r105;
	add.s32 	%r42, %r21, %r221;
	setp.lt.s32 	%p32, %r42, %r106;
	and.pred  	%p33, %p31, %p32;
	@%p33 bra 	$L__BB0_23;
	mov.f32 	%f58, 0f00000000;
	// begin inline asm
	{  cvt.rn.f16.f32 %rs188, %f58;}

	// end inline asm
	bra.uni 	$L__BB0_24;
$L__BB0_23:
	add.s32 	%r170, %r23, %r42;
	mul.wide.u32 	%rd26, %r170, 2;
	add.s64 	%rd27, %rd2, %rd26;
	ld.global.nc.u16 	%rs188, [%rd27];
$L__BB0_24:
	setp.eq.s32 	%p34, %r10, 1;
	mov.u32 	%r171, _ZZ15gemm_naive_smemPK6__halfS1_PfiiiE2sB;
	mad.lo.s32 	%r172, %r21, 130, %r171;
	shl.b32 	%r173, %r2, 1;
	and.b32  	%r174, %r173, 126;
	add.s32 	%r175, %r172, %r174;
	st.shared.u16 	[%r175], %rs188;
	mov.u32 	%r223, %r8;
	@%p34 bra 	$L__BB0_33;
	setp.lt.s32 	%p35, %r25, %r105;
	add.s32 	%r43, %r24, %r221;
	setp.lt.s32 	%p36, %r43, %r106;
	and.pred  	%p37, %p35, %p36;
	@%p37 bra 	$L__BB0_27;
	mov.f32 	%f59, 0f00000000;
	// begin inline asm
	{  cvt.rn.f16.f32 %rs189, %f59;}

	// end inline asm
	bra.uni 	$L__BB0_28;
$L__BB0_27:
	add.s32 	%r177, %r26, %r43;
	mul.wide.u32 	%rd28, %r177, 2;
	add.s64 	%rd29, %rd2, %rd28;
	ld.global.nc.u16 	%rs189, [%rd29];
$L__BB0_28:
	setp.eq.s32 	%p38, %r10, 2;
	mov.u32 	%r178, _ZZ15gemm_naive_smemPK6__halfS1_PfiiiE2sB;
	mad.lo.s32 	%r179, %r24, 130, %r178;
	shl.b32 	%r180, %r8, 1;
	and.b32  	%r181, %r180, 126;
	add.s32 	%r182, %r179, %r181;
	st.shared.u16 	[%r182], %rs189;
	mov.u32 	%r223, %r17;
	@%p38 bra 	$L__BB0_33;
	setp.lt.s32 	%p39, %r28, %r105;
	add.s32 	%r44, %r27, %r221;
	setp.lt.s32 	%p40, %r44, %r106;
	and.pred  	%p41, %p39, %p40;
	@%p41 bra 	$L__BB0_31;
	mov.f32 	%f60, 0f00000000;
	// begin inline asm
	{  cvt.rn.f16.f32 %rs190, %f60;}

	// end inline asm
	bra.uni 	$L__BB0_32;
$L__BB0_31:
	add.s32 	%r184, %r29, %r44;
	mul.wide.u32 	%rd30, %r184, 2;
	add.s64 	%rd31, %rd2, %rd30;
	ld.global.nc.u16 	%rs190, [%rd31];
$L__BB0_32:
	add.s32 	%r223, %r17, %r7;
	mov.u32 	%r185, _ZZ15gemm_naive_smemPK6__halfS1_PfiiiE2sB;
	mad.lo.s32 	%r186, %r27, 130, %r185;
	shl.b32 	%r187, %r17, 1;
	and.b32  	%r188, %r187, 126;
	add.s32 	%r189, %r186, %r188;
	st.shared.u16 	[%r189], %rs190;
$L__BB0_33:
	@%p16 bra 	$L__BB0_58;
$L__BB0_34:
	shr.u32 	%r74, %r223, 6;
	and.b32  	%r75, %r223, 63;
	add.s32 	%r76, %r75, %r6;
	add.s32 	%r77, %r74, %r221;
	setp.ge.s32 	%p43, %r76, %r105;
	setp.ge.s32 	%p44, %r77, %r106;
	or.pred  	%p45, %p43, %p44;
	@%p45 bra 	$L__BB0_47;
	mad.lo.s32 	%r190, %r76, %r106, %r77;
	mul.wide.u32 	%rd32, %r190, 2;
	add.s64 	%rd33, %rd2, %rd32;
	ld.global.nc.u16 	%rs195, [%rd33];
	bra.uni 	$L__BB0_48;
$L__BB0_36:
	mov.f32 	%f54, 0f00000000;
	// begin inline asm
	{  cvt.rn.f16.f32 %rs191, %f54;}

	// end inline asm
$L__BB0_37:
	mov.u32 	%r148, _ZZ15gemm_naive_smemPK6__halfS1_PfiiiE2sA;
	mad.lo.s32 	%r149, %r51, 34, %r148;
	shl.b32 	%r150, %r52, 1;
	add.s32 	%r151, %r149, %r150;
	st.shared.u16 	[%r151], %rs191;
	shr.u32 	%r55, %r224, 4;
	and.b32  	%r56, %r224, 15;
	add.s32 	%r57, %r55, %r5;
	add.s32 	%r58, %r56, %r221;
	setp.lt.s32 	%p20, %r57, %r104;
	setp.lt.s32 	%p21, %r58, %r106;
	and.pred  	%p22, %p20, %p21;
	@%p22 bra 	$L__BB0_39;
	mov.f32 	%f55, 0f00000000;
	// begin inline asm
	{  cvt.rn.f16.f32 %rs192, %f55;}

	// end inline asm
	bra.uni 	$L__BB0_40;
$L__BB0_39:
	mad.lo.s32 	%r152, %r57, %r106, %r58;
	mul.wide.u32 	%rd20, %r152, 2;
	add.s64 	%rd21, %rd1, %rd20;
	ld.global.nc.u16 	%rs192, [%rd21];
$L__BB0_40:
	mov.u32 	%r153, _ZZ15gemm_naive_smemPK6__halfS1_PfiiiE2sA;
	mad.lo.s32 	%r154, %r55, 34, %r153;
	shl.b32 	%r155, %r56, 1;
	add.s32 	%r156, %r154, %r155;
	st.shared.u16 	[%r156], %rs192;
	add.s32 	%r59, %r222, %r7;
	shr.u32 	%r60, %r226, 4;
	and.b32  	%r61, %r226, 15;
	add.s32 	%r62, %r60, %r5;
	add.s32 	%r63, %r61, %r221;
	setp.lt.s32 	%p23, %r62, %r104;
	setp.lt.s32 	%p24, %r63, %r106;
	and.pred  	%p25, %p23, %p24;
	@%p25 bra 	$L__BB0_42;
	mov.f32 	%f56, 0f00000000;
	// begin inline asm
	{  cvt.rn.f16.f32 %rs193, %f56;}

	// end inline asm
	bra.uni 	$L__BB0_43;
$L__BB0_42:
	mad.lo.s32 	%r157, %r62, %r106, %r63;
	mul.wide.u32 	%rd22, %r157, 2;
	add.s64 	%rd23, %rd1, %rd22;
	ld.global.nc.u16 	%rs193, [%rd23];
$L__BB0_43:
	mov.u32 	%r158, _ZZ15gemm_naive_smemPK6__halfS1_PfiiiE2sA;
	mad.lo.s32 	%r159, %r60, 34, %r158;
	shl.b32 	%r160, %r61, 1;
	add.s32 	%r161, %r159, %r160;
	st.shared.u16 	[%r161], %rs193;
	add.s32 	%r64, %r59, %r7;
	shr.u32 	%r65, %r225, 4;
	and.b32  	%r66, %r225, 15;
	add.s32 	%r67, %r65, %r5;
	add.s32 	%r68, %r66, %r221;
	setp.lt.s32 	%p26, %r67, %r104;
	setp.lt.s32 	%p27, %r68, %r106;
	and.pred  	%p28, %p26, %p27;
	@%p28 bra 	$L__BB0_45;
	mov.f32 	%f57, 0f00000000;
	// begin inline asm
	{  cvt.rn.f16.f32 %rs194, %f57;}

	// end inline asm
	bra.uni 	$L__BB0_46;
$L__BB0_45:
	mad.lo.s32 	%r162, %r67, %r106, %r68;
	mul.wide.u32 	%rd24, %r162, 2;
	add.s64 	%rd25, %rd1, %rd24;
	ld.global.nc.u16 	%rs194, [%rd25];
$L__BB0_46:
	mov.u32 	%r163, _ZZ15gemm_naive_smemPK6__halfS1_PfiiiE2sA;
	mad.lo.s32 	%r164, %r65, 34, %r163;
	shl.b32 	%r165, %r66, 1;
	add.s32 	%r166, %r164, %r165;
	st.shared.u16 	[%r166], %rs194;
	add.s32 	%r167, %r64, %r7;
	add.s32 	%r222, %r167, %r7;
	shl.b32 	%r168, %r7, 2;
	add.s32 	%r226, %r226, %r168;
	add.s32 	%r225, %r225, %r168;
	add.s32 	%r224, %r224, %r168;
	setp.lt.u32 	%p29, %r222, 1024;
	@%p29 bra 	$L__BB0_18;
	bra.uni 	$L__BB0_20;
$L__BB0_47:
	mov.f32 	%f61, 0f00000000;
	// begin inline asm
	{  cvt.rn.f16.f32 %rs195, %f61;}

	// end inline asm
$L__BB0_48:
	mov.u32 	%r191, _ZZ15gemm_naive_smemPK6__halfS1_PfiiiE2sB;
	mad.lo.s32 	%r192, %r74, 130, %r191;
	shl.b32 	%r193, %r75, 1;
	add.s32 	%r194, %r192, %r193;
	st.shared.u16 	[%r194], %rs195;
	add.s32 	%r78, %r223, %r7;
	shr.u32 	%r195, %r78, 6;
	and.b32  	%r80, %r78, 63;
	add.s32 	%r81, %r80, %r6;
	add.s32 	%r82, %r195, %r221;
	setp.lt.s32 	%p46, %r81, %r105;
	setp.lt.s32 	%p47, %r82, %r106;
	and.pred  	%p48, %p46, %p47;
	@%p48 bra 	$L__BB0_50;
	mov.f32 	%f62, 0f00000000;
	// begin inline asm
	{  cvt.rn.f16.f32 %rs196, %f62;}

	// end inline asm
	bra.uni 	$L__BB0_51;
$L__BB0_50:
	mad.lo.s32 	%r196, %r81, %r106, %r82;
	mul.wide.u32 	%rd34, %r196, 2;
	add.s64 	%rd35, %rd2, %rd34;
	ld.global.nc.u16 	%rs196, [%rd35];
$L__BB0_51:
	mov.u32 	%r197, _ZZ15gemm_naive_smemPK6__halfS1_PfiiiE2sB;
	mad.lo.s32 	%r198, %r195, 130, %r197;
	shl.b32 	%r199, %r80, 1;
	add.s32 	%r200, %r198, %r199;
	st.shared.u16 	[%r200], %rs196;
	add.s32 	%r83, %r78, %r7;
	shr.u32 	%r84, %r83, 6;
	and.b32  	%r85, %r83, 63;
	add.s32 	%r86, %r85, %r6;
	add.s32 	%r87, %r84, %r221;
	setp.lt.s32 	%p49, %r86, %r105;
	setp.lt.s32 	%p50, %r87, %r106;
	and.pred  	%p51, %p49, %p50;
	@%p51 bra 	$L__BB0_53;
	mov.f32 	%f63, 0f00000000;
	// begin inline asm
	{  cvt.rn.f16.f32 %rs197, %f63;}

	// end inline asm
	bra.uni 	$L__BB0_54;
$L__BB0_53:
	mad.lo.s32 	%r201, %r86, %r106, %r87;
	mul.wide.u32 	%rd36, %r201, 2;
	add.s64 	%rd37, %rd2, %rd36;
	ld.global.nc.u16 	%rs197, [%rd37];
$L__BB0_54:
	mov.u32 	%r202, _ZZ15gemm_naive_smemPK6__halfS1_PfiiiE2sB;
	mad.lo.s32 	%r203, %r84, 130, %r202;
	shl.b32 	%r204, %r85, 1;
	add.s32 	%r205, %r203, %r204;
	st.shared.u16 	[%r205], %rs197;
	add.s32 	%r88, %r83, %r7;
	shr.u32 	%r89, %r88, 6;
	and.b32  	%r90, %r88, 63;
	add.s32 	%r91, %r90, %r6;
	add.s32 	%r92, %r89, %r221;
	setp.lt.s32 	%p52, %r91, %r105;
	setp.lt.s32 	%p53, %r92, %r106;
	and.pred  	%p54, %p52, %p53;
	@%p54 bra 	$L__BB0_56;
	mov.f32 	%f64, 0f00000000;
	// begin inline asm
	{  cvt.rn.f16.f32 %rs198, %f64;}

	// end inline asm
	bra.uni 	$L__BB0_57;
$L__BB0_56:
	mad.lo.s32 	%r206, %r91, %r106, %r92;
	mul.wide.u32 	%rd38, %r206, 2;
	add.s64 	%rd39, %rd2, %rd38;
	ld.global.nc.u16 	%rs198, [%rd39];
$L__BB0_57:
	mov.u32 	%r207, _ZZ15gemm_naive_smemPK6__halfS1_PfiiiE2sB;
	mad.lo.s32 	%r208, %r89, 130, %r207;
	shl.b32 	%r209, %r90, 1;
	add.s32 	%r210, %r208, %r209;
	st.shared.u16 	[%r210], %rs198;
	add.s32 	%r223, %r88, %r7;
	setp.lt.u32 	%p55, %r223, 1024;
	@%p55 bra 	$L__BB0_34;
$L__BB0_58:
	bar.sync 	0;
	mov.u32 	%r211, _ZZ15gemm_naive_smemPK6__halfS1_PfiiiE2sA;
	mad.lo.s32 	%r212, %r3, 34, %r211;
	ld.shared.u16 	%rs57, [%r212];
	// begin inline asm
	{  cvt.f32.f16 %f65, %rs57;}

	// end inline asm
	shl.b32 	%r213, %r4, 1;
	mov.u32 	%r214, _ZZ15gemm_naive_smemPK6__halfS1_PfiiiE2sB;
	add.s32 	%r215, %r214, %r213;
	ld.shared.u16 	%rs58, [%r215];
	// begin inline asm
	{  cvt.f32.f16 %f66, %rs58;}

	// end inline asm
	fma.rn.f32 	%f193, %f65, %f66, %f464;
	ld.shared.u16 	%rs59, [%r215+2];
	// begin inline asm
	{  cvt.f32.f16 %f67, %rs59;}

	// end inline asm
	fma.rn.f32 	%f194, %f65, %f67, %f463;
	ld.shared.u16 	%rs60, [%r215+4];
	// begin inline asm
	{  cvt.f32.f16 %f68, %rs60;}

	// end inline asm
	fma.rn.f32 	%f195, %f65, %f68, %f462;
	ld.shared.u16 	%rs61, [%r215+6];
	// begin inline asm
	{  cvt.f32.f16 %f69, %rs61;}

	// end inline asm
	fma.rn.f32 	%f196, %f65, %f69, %f461;
	ld.shared.u16 	%rs62, [%r212+34];
	// begin inline asm
	{  cvt.f32.f16 %f70, %rs62;}

	// end inline asm
	fma.rn.f32 	%f197, %f70, %f66, %f460;
	fma.rn.f32 	%f198, %f70, %f67, %f459;
	fma.rn.f32 	%f199, %f70, %f68, %f458;
	fma.rn.f32 	%f200, %f70, %f69, %f457;
	ld.shared.u16 	%rs63, [%r212+68];
	// begin inline asm
	{  cvt.f32.f16 %f71, %rs63;}

	// end inline asm
	fma.rn.f32 	%f201, %f71, %f66, %f456;
	fma.rn.f32 	%f202, %f71, %f67, %f455;
	fma.rn.f32 	%f203, %f71, %f68, %f454;
	fma.rn.f32 	%f204, %f71, %f69, %f453;
	ld.shared.u16 	%rs64, [%r212+102];
	// begin inline asm
	{  cvt.f32.f16 %f72, %rs64;}

	// end inline asm
	fma.rn.f32 	%f205, %f72, %f66, %f452;
	fma.rn.f32 	%f206, %f72, %f67, %f451;
	fma.rn.f32 	%f207, %f72, %f68, %f450;
	fma.rn.f32 	%f208, %f72, %f69, %f449;
	ld.shared.u16 	%rs65, [%r212+2];
	// begin inline asm
	{  cvt.f32.f16 %f73, %rs65;}

	// end inline asm
	ld.shared.u16 	%rs66, [%r215+130];
	// begin inline asm
	{  cvt.f32.f16 %f74, %rs66;}

	// end inline asm
	fma.rn.f32 	%f209, %f73, %f74, %f193;
	ld.shared.u16 	%rs67, [%r215+132];
	// begin inline asm
	{  cvt.f32.f16 %f75, %rs67;}

	// end inline asm
	fma.rn.f32 	%f210, %f73, %f75, %f194;
	ld.shared.u16 	%rs68, [%r215+134];
	// begin inline asm
	{  cvt.f32.f16 %f76, %rs68;}

	// end inline asm
	fma.rn.f32 	%f211, %f73, %f76, %f195;
	ld.shared.u16 	%rs69, [%r215+136];
	// begin inline asm
	{  cvt.f32.f16 %f77, %rs69;}

	// end inline asm
	fma.rn.f32 	%f212, %f73, %f77, %f196;
	ld.shared.u16 	%rs70, [%r212+36];
	// begin inline asm
	{  cvt.f32.f16 %f78, %rs70;}

	// end inline asm
	fma.rn.f32 	%f213, %f78, %f74, %f197;
	fma.rn.f32 	%f214, %f78, %f75, %f198;
	fma.rn.f32 	%f215, %f78, %f76, %f199;
	fma.rn.f32 	%f216, %f78, %f77, %f200;
	ld.shared.u16 	%rs71, [%r212+70];
	// begin inline asm
	{  cvt.f32.f16 %f79, %rs71;}

	// end inline asm
	fma.rn.f32 	%f217, %f79, %f74, %f201;
	fma.rn.f32 	%f218, %f79, %f75, %f202;
	fma.rn.f32 	%f219, %f79, %f76, %f203;
	fma.rn.f32 	%f220, %f79, %f77, %f204;
	ld.shared.u16 	%rs72, [%r212+104];
	// begin inline asm
	{  cvt.f32.f16 %f80, %rs72;}

	// end inline asm
	fma.rn.f32 	%f221, %f80, %f74, %f205;
	fma.rn.f32 	%f222, %f80, %f75, %f206;
	fma.rn.f32 	%f223, %f80, %f76, %f207;
	fma.rn.f32 	%f224, %f80, %f77, %f208;
	ld.shared.u16 	%rs73, [%r212+4];
	// begin inline asm
	{  cvt.f32.f16 %f81, %rs73;}

	// end inline asm
	ld.shared.u16 	%rs74, [%r215+260];
	// begin inline asm
	{  cvt.f32.f16 %f82, %rs74;}

	// end inline asm
	fma.rn.f32 	%f225, %f81, %f82, %f209;
	ld.shared.u16 	%rs75, [%r215+262];
	// begin inline asm
	{  cvt.f32.f16 %f83, %rs75;}

	// end inline asm
	fma.rn.f32 	%f226, %f81, %f83, %f210;
	ld.shared.u16 	%rs76, [%r215+264];
	// begin inline asm
	{  cvt.f32.f16 %f84, %rs76;}

	// end inline asm
	fma.rn.f32 	%f227, %f81, %f84, %f211;
	ld.shared.u16 	%rs77, [%r215+266];
	// begin inline asm
	{  cvt.f32.f16 %f85, %rs77;}

	// end inline asm
	fma.rn.f32 	%f228, %f81, %f85, %f212;
	ld.shared.u16 	%rs78, [%r212+38];
	// begin inline asm
	{  cvt.f32.f16 %f86, %rs78;}

	// end inline asm
	fma.rn.f32 	%f229, %f86, %f82, %f213;
	fma.rn.f32 	%f230, %f86, %f83, %f214;
	fma.rn.f32 	%f231, %f86, %f84, %f215;
	fma.rn.f32 	%f232, %f86, %f85, %f216;
	ld.shared.u16 	%rs79, [%r212+72];
	// begin inline asm
	{  cvt.f32.f16 %f87, %rs79;}

	// end inline asm
	fma.rn.f32 	%f233, %f87, %f82, %f217;
	fma.rn.f32 	%f234, %f87, %f83, %f218;
	fma.rn.f32 	%f235, %f87, %f84, %f219;
	fma.rn.f32 	%f236, %f87, %f85, %f220;
	ld.shared.u16 	%rs80, [%r212+106];
	// begin inline asm
	{  cvt.f32.f16 %f88, %rs80;}

	// end inline asm
	fma.rn.f32 	%f237, %f88, %f82, %f221;
	fma.rn.f32 	%f238, %f88, %f83, %f222;
	fma.rn.f32 	%f239, %f88, %f84, %f223;
	fma.rn.f32 	%f240, %f88, %f85, %f224;
	ld.shared.u16 	%rs81, [%r212+6];
	// begin inline asm
	{  cvt.f32.f16 %f89, %rs81;}

	// end inline asm
	ld.shared.u16 	%rs82, [%r215+390];
	// begin inline asm
	{  cvt.f32.f16 %f90, %rs82;}

	// end inline asm
	fma.rn.f32 	%f241, %f89, %f90, %f225;
	ld.shared.u16 	%rs83, [%r215+392];
	// begin inline asm
	{  cvt.f32.f16 %f91, %rs83;}

	// end inline asm
	fma.rn.f32 	%f242, %f89, %f91, %f226;
	ld.shared.u16 	%rs84, [%r215+394];
	// begin inline asm
	{  cvt.f32.f16 %f92, %rs84;}

	// end inline asm
	fma.rn.f32 	%f243, %f89, %f92, %f227;
	ld.shared.u16 	%rs85, [%r215+396];
	// begin inline asm
	{  cvt.f32.f16 %f93, %rs85;}

	// end inline asm
	fma.rn.f32 	%f244, %f89, %f93, %f228;
	ld.shared.u16 	%rs86, [%r212+40];
	// begin inline asm
	{  cvt.f32.f16 %f94, %rs86;}

	// end inline asm
	fma.rn.f32 	%f245, %f94, %f90, %f229;
	fma.rn.f32 	%f246, %f94, %f91, %f230;
	fma.rn.f32 	%f247, %f94, %f92, %f231;
	fma.rn.f32 	%f248, %f94, %f93, %f232;
	ld.shared.u16 	%rs87, [%r212+74];
	// begin inline asm
	{  cvt.f32.f16 %f95, %rs87;}

	// end inline asm
	fma.rn.f32 	%f249, %f95, %f90, %f233;
	fma.rn.f32 	%f250, %f95, %f91, %f234;
	fma.rn.f32 	%f251, %f95, %f92, %f235;
	fma.rn.f32 	%f252, %f95, %f93, %f236;
	ld.shared.u16 	%rs88, [%r212+108];
	// begin inline asm
	{  cvt.f32.f16 %f96, %rs88;}

	// end inline asm
	fma.rn.f32 	%f253, %f96, %f90, %f237;
	fma.rn.f32 	%f254, %f96, %f91, %f238;
	fma.rn.f32 	%f255, %f96, %f92, %f239;
	fma.rn.f32 	%f256, %f96, %f93, %f240;
	ld.shared.u16 	%rs89, [%r212+8];
	// begin inline asm
	{  cvt.f32.f16 %f97, %rs89;}

	// end inline asm
	ld.shared.u16 	%rs90, [%r215+520];
	// begin inline asm
	{  cvt.f32.f16 %f98, %rs90;}

	// end inline asm
	fma.rn.f32 	%f257, %f97, %f98, %f241;
	ld.shared.u16 	%rs91, [%r215+522];
	// begin inline asm
	{  cvt.f32.f16 %f99, %rs91;}

	// end inline asm
	fma.rn.f32 	%f258, %f97, %f99, %f242;
	ld.shared.u16 	%rs92, [%r215+524];
	// begin inline asm
	{  cvt.f32.f16 %f100, %rs92;}

	// end inline asm
	fma.rn.f32 	%f259, %f97, %f100, %f243;
	ld.shared.u16 	%rs93, [%r215+526];
	// begin inline asm
	{  cvt.f32.f16 %f101, %rs93;}

	// end inline asm
	fma.rn.f32 	%f260, %f97, %f101, %f244;
	ld.shared.u16 	%rs94, [%r212+42];
	// begin inline asm
	{  cvt.f32.f16 %f102, %rs94;}

	// end inline asm
	fma.rn.f32 	%f261, %f102, %f98, %f245;
	fma.rn.f32 	%f262, %f102, %f99, %f246;
	fma.rn.f32 	%f263, %f102, %f100, %f247;
	fma.rn.f32 	%f264, %f102, %f101, %f248;
	ld.shared.u16 	%rs95, [%r212+76];
	// begin inline asm
	{  cvt.f32.f16 %f103, %rs95;}

	// end inline asm
	fma.rn.f32 	%f265, %f103, %f98, %f249;
	fma.rn.f32 	%f266, %f103, %f99, %f250;
	fma.rn.f32 	%f267, %f103, %f100, %f251;
	fma.rn.f32 	%f268, %f103, %f101, %f252;
	ld.shared.u16 	%rs96, [%r212+110];
	// begin inline asm
	{  cvt.f32.f16 %f104, %rs96;}

	// end inline asm
	fma.rn.f32 	%f269, %f104, %f98, %f253;
	fma.rn.f32 	%f270, %f104, %f99, %f254;
	fma.rn.f32 	%f271, %f104, %f100, %f255;
	fma.rn.f32 	%f272, %f104, %f101, %f256;
	ld.shared.u16 	%rs97, [%r212+10];
	// begin inline asm
	{  cvt.f32.f16 %f105, %rs97;}

	// end inline asm
	ld.shared.u16 	%rs98, [%r215+650];
	// begin inline asm
	{  cvt.f32.f16 %f106, %rs98;}

	// end inline asm
	fma.rn.f32 	%f273, %f105, %f106, %f257;
	ld.shared.u16 	%rs99, [%r215+652];
	// begin inline asm
	{  cvt.f32.f16 %f107, %rs99;}

	// end inline asm
	fma.rn.f32 	%f274, %f105, %f107, %f258;
	ld.shared.u16 	%rs100, [%r215+654];
	// begin inline asm
	{  cvt.f32.f16 %f108, %rs100;}

	// end inline asm
	fma.rn.f32 	%f275, %f105, %f108, %f259;
	ld.shared.u16 	%rs101, [%r215+656];
	// begin inline asm
	{  cvt.f32.f16 %f109, %rs101;}

	// end inline asm
	fma.rn.f32 	%f276, %f105, %f109, %f260;
	ld.shared.u16 	%rs102, [%r212+44];
	// begin inline asm
	{  cvt.f32.f16 %f110, %rs102;}

	// end inline asm
	fma.rn.f32 	%f277, %f110, %f106, %f261;
	fma.rn.f32 	%f278, %f110, %f107, %f262;
	fma.rn.f32 	%f279, %f110, %f108, %f263;
	fma.rn.f32 	%f280, %f110, %f109, %f264;
	ld.shared.u16 	%rs103, [%r212+78];
	// begin inline asm
	{  cvt.f32.f16 %f111, %rs103;}

	// end inline asm
	fma.rn.f32 	%f281, %f111, %f106, %f265;
	fma.rn.f32 	%f282, %f111, %f107, %f266;
	fma.rn.f32 	%f283, %f111, %f108, %f267;
	fma.rn.f32 	%f284, %f111, %f109, %f268;
	ld.shared.u16 	%rs104, [%r212+112];
	// begin inline asm
	{  cvt.f32.f16 %f112, %rs104;}

	// end inline asm
	fma.rn.f32 	%f285, %f112, %f106, %f269;
	fma.rn.f32 	%f286, %f112, %f107, %f270;
	fma.rn.f32 	%f287, %f112, %f108, %f271;
	fma.rn.f32 	%f288, %f112, %f109, %f272;
	ld.shared.u16 	%rs105, [%r212+12];
	// begin inline asm
	{  cvt.f32.f16 %f113, %rs105;}

	// end inline asm
	ld.shared.u16 	%rs106, [%r215+780];
	// begin inline asm
	{  cvt.f32.f16 %f114, %rs106;}

	// end inline asm
	fma.rn.f32 	%f289, %f113, %f114, %f273;
	ld.shared.u16 	%rs107, [%r215+782];
	// begin inline asm
	{  cvt.f32.f16 %f115, %rs107;}

	// end inline asm
	fma.rn.f32 	%f290, %f113, %f115, %f274;
	ld.shared.u16 	%rs108, [%r215+784];
	// begin inline asm
	{  cvt.f32.f16 %f116, %rs108;}

	// end inline asm
	fma.rn.f32 	%f291, %f113, %f116, %f275;
	ld.shared.u16 	%rs109, [%r215+786];
	// begin inline asm
	{  cvt.f32.f16 %f117, %rs109;}

	// end inline asm
	fma.rn.f32 	%f292, %f113, %f117, %f276;
	ld.shared.u16 	%rs110, [%r212+46];
	// begin inline asm
	{  cvt.f32.f16 %f118, %rs110;}

	// end inline asm
	fma.rn.f32 	%f293, %f118, %f114, %f277;
	fma.rn.f32 	%f294, %f118, %f115, %f278;
	fma.rn.f32 	%f295, %f118, %f116, %f279;
	fma.rn.f32 	%f296, %f118, %f117, %f280;
	ld.shared.u16 	%rs111, [%r212+80];
	// begin inline asm
	{  cvt.f32.f16 %f119, %rs111;}

	// end inline asm
	fma.rn.f32 	%f297, %f119, %f114, %f281;
	fma.rn.f32 	%f298, %f119, %f115, %f282;
	fma.rn.f32 	%f299, %f119, %f116, %f283;
	fma.rn.f32 	%f300, %f119, %f117, %f284;
	ld.shared.u16 	%rs112, [%r212+114];
	// begin inline asm
	{  cvt.f32.f16 %f120, %rs112;}

	// end inline asm
	fma.rn.f32 	%f301, %f120, %f114, %f285;
	fma.rn.f32 	%f302, %f120, %f115, %f286;
	fma.rn.f32 	%f303, %f120, %f116, %f287;
	fma.rn.f32 	%f304, %f120, %f117, %f288;
	ld.shared.u16 	%rs113, [%r212+14];
	// begin inline asm
	{  cvt.f32.f16 %f121, %rs113;}

	// end inline asm
	ld.shared.u16 	%rs114, [%r215+910];
	// begin inline asm
	{  cvt.f32.f16 %f122, %rs114;}

	// end inline asm
	fma.rn.f32 	%f305, %f121, %f122, %f289;
	ld.shared.u16 	%rs115, [%r215+912];
	// begin inline asm
	{  cvt.f32.f16 %f123, %rs115;}

	// end inline asm
	fma.rn.f32 	%f306, %f121, %f123, %f290;
	ld.shared.u16 	%rs116, [%r215+914];
	// begin inline asm
	{  cvt.f32.f16 %f124, %rs116;}

	// end inline asm
	fma.rn.f32 	%f307, %f121, %f124, %f291;
	ld.shared.u16 	%rs117, [%r215+916];
	// begin inline asm
	{  cvt.f32.f16 %f125, %rs117;}

	// end inline asm
	fma.rn.f32 	%f308, %f121, %f125, %f292;
	ld.shared.u16 	%rs118, [%r212+48];
	// begin inline asm
	{  cvt.f32.f16 %f126, %rs118;}

	// end inline asm
	fma.rn.f32 	%f309, %f126, %f122, %f293;
	fma.rn.f32 	%f310, %f126, %f123, %f294;
	fma.rn.f32 	%f311, %f126, %f124, %f295;
	fma.rn.f32 	%f312, %f126, %f125, %f296;
	ld.shared.u16 	%rs119, [%r212+82];
	// begin inline asm
	{  cvt.f32.f16 %f127, %rs119;}

	// end inline asm
	fma.rn.f32 	%f313, %f127, %f122, %f297;
	fma.rn.f32 	%f314, %f127, %f123, %f298;
	fma.rn.f32 	%f315, %f127, %f124, %f299;
	fma.rn.f32 	%f316, %f127, %f125, %f300;
	ld.shared.u16 	%rs120, [%r212+116];
	// begin inline asm
	{  cvt.f32.f16 %f128, %rs120;}

	// end inline asm
	fma.rn.f32 	%f317, %f128, %f122, %f301;
	fma.rn.f32 	%f318, %f128, %f123, %f302;
	fma.rn.f32 	%f319, %f128, %f124, %f303;
	fma.rn.f32 	%f320, %f128, %f125, %f304;
	ld.shared.u16 	%rs121, [%r212+16];
	// begin inline asm
	{  cvt.f32.f16 %f129, %rs121;}

	// end inline asm
	ld.shared.u16 	%rs122, [%r215+1040];
	// begin inline asm
	{  cvt.f32.f16 %f130, %rs122;}

	// end inline asm
	fma.rn.f32 	%f321, %f129, %f130, %f305;
	ld.shared.u16 	%rs123, [%r215+1042];
	// begin inline asm
	{  cvt.f32.f16 %f131, %rs123;}

	// end inline asm
	fma.rn.f32 	%f322, %f129, %f131, %f306;
	ld.shared.u16 	%rs124, [%r215+1044];
	// begin inline asm
	{  cvt.f32.f16 %f132, %rs124;}

	// end inline asm
	fma.rn.f32 	%f323, %f129, %f132, %f307;
	ld.shared.u16 	%rs125, [%r215+1046];
	// begin inline asm
	{  cvt.f32.f16 %f133, %rs125;}

	// end inline asm
	fma.rn.f32 	%f324, %f129, %f133, %f308;
	ld.shared.u16 	%rs126, [%r212+50];
	// begin inline asm
	{  cvt.f32.f16 %f134, %rs126;}

	// end inline asm
	fma.rn.f32 	%f325, %f134, %f130, %f309;
	fma.rn.f32 	%f326, %f134, %f131, %f310;
	fma.rn.f32 	%f327, %f134, %f132, %f311;
	fma.rn.f32 	%f328, %f134, %f133, %f312;
	ld.shared.u16 	%rs127, [%r212+84];
	// begin inline asm
	{  cvt.f32.f16 %f135, %rs127;}

	// end inline asm
	fma.rn.f32 	%f329, %f135, %f130, %f313;
	fma.rn.f32 	%f330, %f135, %f131, %f314;
	fma.rn.f32 	%f331, %f135, %f132, %f315;
	fma.rn.f32 	%f332, %f135, %f133, %f316;
	ld.shared.u16 	%rs128, [%r212+118];
	// begin inline asm
	{  cvt.f32.f16 %f136, %rs128;}

	// end inline asm
	fma.rn.f32 	%f333, %f136, %f130, %f317;
	fma.rn.f32 	%f334, %f136, %f131, %f318;
	fma.rn.f32 	%f335, %f136, %f132, %f319;
	fma.rn.f32 	%f336, %f136, %f133, %f320;
	ld.shared.u16 	%rs129, [%r212+18];
	// begin inline asm
	{  cvt.f32.f16 %f137, %rs129;}

	// end inline asm
	ld.shared.u16 	%rs130, [%r215+1170];
	// begin inline asm
	{  cvt.f32.f16 %f138, %rs130;}

	// end inline asm
	fma.rn.f32 	%f337, %f137, %f138, %f321;
	ld.shared.u16 	%rs131, [%r215+1172];
	// begin inline asm
	{  cvt.f32.f16 %f139, %rs131;}

	// end inline asm
	fma.rn.f32 	%f338, %f137, %f139, %f322;
	ld.shared.u16 	%rs132, [%r215+1174];
	// begin inline asm
	{  cvt.f32.f16 %f140, %rs132;}

	// end inline asm
	fma.rn.f32 	%f339, %f137, %f140, %f323;
	ld.shared.u16 	%rs133, [%r215+1176];
	// begin inline asm
	{  cvt.f32.f16 %f141, %rs133;}

	// end inline asm
	fma.rn.f32 	%f340, %f137, %f141, %f324;
	ld.shared.u16 	%rs134, [%r212+52];
	// begin inline asm
	{  cvt.f32.f16 %f142, %rs134;}

	// end inline asm
	fma.rn.f32 	%f341, %f142, %f138, %f325;
	fma.rn.f32 	%f342, %f142, %f139, %f326;
	fma.rn.f32 	%f343, %f142, %f140, %f327;
	fma.rn.f32 	%f344, %f142, %f141, %f328;
	ld.shared.u16 	%rs135, [%r212+86];
	// begin inline asm
	{  cvt.f32.f16 %f143, %rs135;}

	// end inline asm
	fma.rn.f32 	%f345, %f143, %f138, %f329;
	fma.rn.f32 	%f346, %f143, %f139, %f330;
	fma.rn.f32 	%f347, %f143, %f140, %f331;
	fma.rn.f32 	%f348, %f143, %f141, %f332;
	ld.shared.u16 	%rs136, [%r212+120];
	// begin inline asm
	{  cvt.f32.f16 %f144, %rs136;}

	// end inline asm
	fma.rn.f32 	%f349, %f144, %f138, %f333;
	fma.rn.f32 	%f350, %f144, %f139, %f334;
	fma.rn.f32 	%f351, %f144, %f140, %f335;
	fma.rn.f32 	%f352, %f144, %f141, %f336;
	ld.shared.u16 	%rs137, [%r212+20];
	// begin inline asm
	{  cvt.f32.f16 %f145, %rs137;}

	// end inline asm
	ld.shared.u16 	%rs138, [%r215+1300];
	// begin inline asm
	{  cvt.f32.f16 %f146, %rs138;}

	// end inline asm
	fma.rn.f32 	%f353, %f145, %f146, %f337;
	ld.shared.u16 	%rs139, [%r215+1302];
	// begin inline asm
	{  cvt.f32.f16 %f147, %rs139;}

	// end inline asm
	fma.rn.f32 	%f354, %f145, %f147, %f338;
	ld.shared.u16 	%rs140, [%r215+1304];
	// begin inline asm
	{  cvt.f32.f16 %f148, %rs140;}

	// end inline asm
	fma.rn.f32 	%f355, %f145, %f148, %f339;
	ld.shared.u16 	%rs141, [%r215+1306];
	// begin inline asm
	{  cvt.f32.f16 %f149, %rs141;}

	// end inline asm
	fma.rn.f32 	%f356, %f145, %f149, %f340;
	ld.shared.u16 	%rs142, [%r212+54];
	// begin inline asm
	{  cvt.f32.f16 %f150, %rs142;}

	// end inline asm
	fma.rn.f32 	%f357, %f150, %f146, %f341;
	fma.rn.f32 	%f358, %f150, %f147, %f342;
	fma.rn.f32 	%f359, %f150, %f148, %f343;
	fma.rn.f32 	%f360, %f150, %f149, %f344;
	ld.shared.u16 	%rs143, [%r212+88];
	// begin inline asm
	{  cvt.f32.f16 %f151, %rs143;}

	// end inline asm
	fma.rn.f32 	%f361, %f151, %f146, %f345;
	fma.rn.f32 	%f362, %f151, %f147, %f346;
	fma.rn.f32 	%f363, %f151, %f148, %f347;
	fma.rn.f32 	%f364, %f151, %f149, %f348;
	ld.shared.u16 	%rs144, [%r212+122];
	// begin inline asm
	{  cvt.f32.f16 %f152, %rs144;}

	// end inline asm
	fma.rn.f32 	%f365, %f152, %f146, %f349;
	fma.rn.f32 	%f366, %f152, %f147, %f350;
	fma.rn.f32 	%f367, %f152, %f148, %f351;
	fma.rn.f32 	%f368, %f152, %f149, %f352;
	ld.shared.u16 	%rs145, [%r212+22];
	// begin inline asm
	{  cvt.f32.f16 %f153, %rs145;}

	// end inline asm
	ld.shared.u16 	%rs146, [%r215+1430];
	// begin inline asm
	{  cvt.f32.f16 %f154, %rs146;}

	// end inline asm
	fma.rn.f32 	%f369, %f153, %f154, %f353;
	ld.shared.u16 	%rs147, [%r215+1432];
	// begin inline asm
	{  cvt.f32.f16 %f155, %rs147;}

	// end inline asm
	fma.rn.f32 	%f370, %f153, %f155, %f354;
	ld.shared.u16 	%rs148, [%r215+1434];
	// begin inline asm
	{  cvt.f32.f16 %f156, %rs148;}

	// end inline asm
	fma.rn.f32 	%f371, %f153, %f156, %f355;
	ld.shared.u16 	%rs149, [%r215+1436];
	// begin inline asm
	{  cvt.f32.f16 %f157, %rs149;}

	// end inline asm
	fma.rn.f32 	%f372, %f153, %f157, %f356;
	ld.shared.u16 	%rs150, [%r212+56];
	// begin inline asm
	{  cvt.f32.f16 %f158, %rs150;}

	// end inline asm
	fma.rn.f32 	%f373, %f158, %f154, %f357;
	fma.rn.f32 	%f374, %f158, %f155, %f358;
	fma.rn.f32 	%f375, %f158, %f156, %f359;
	fma.rn.f32 	%f376, %f158, %f157, %f360;
	ld.shared.u16 	%rs151, [%r212+90];
	// begin inline asm
	{  cvt.f32.f16 %f159, %rs151;}

	// end inline asm
	fma.rn.f32 	%f377, %f159, %f154, %f361;
	fma.rn.f32 	%f378, %f159, %f155, %f362;
	fma.rn.f32 	%f379, %f159, %f156, %f363;
	fma.rn.f32 	%f380, %f159, %f157, %f364;
	ld.shared.u16 	%rs152, [%r212+124];
	// begin inline asm
	{  cvt.f32.f16 %f160, %rs152;}

	// end inline asm
	fma.rn.f32 	%f381, %f160, %f154, %f365;
	fma.rn.f32 	%f382, %f160, %f155, %f366;
	fma.rn.f32 	%f383, %f160, %f156, %f367;
	fma.rn.f32 	%f384, %f160, %f157, %f368;
	ld.shared.u16 	%rs153, [%r212+24];
	// begin inline asm
	{  cvt.f32.f16 %f161, %rs153;}

	// end inline asm
	ld.shared.u16 	%rs154, [%r215+1560];
	// begin inline asm
	{  cvt.f32.f16 %f162, %rs154;}

	// end inline asm
	fma.rn.f32 	%f385, %f161, %f162, %f369;
	ld.shared.u16 	%rs155, [%r215+1562];
	// begin inline asm
	{  cvt.f32.f16 %f163, %rs155;}

	// end inline asm
	fma.rn.f32 	%f386, %f161, %f163, %f370;
	ld.shared.u16 	%rs156, [%r215+1564];
	// begin inline asm
	{  cvt.f32.f16 %f164, %rs156;}

	// end inline asm
	fma.rn.f32 	%f387, %f161, %f164, %f371;
	ld.shared.u16 	%rs157, [%r215+1566];
	// begin inline asm
	{  cvt.f32.f16 %f165, %rs157;}

	// end inline asm
	fma.rn.f32 	%f388, %f161, %f165, %f372;
	ld.shared.u16 	%rs158, [%r212+58];
	// begin inline asm
	{  cvt.f32.f16 %f166, %rs158;}

	// end inline asm
	fma.rn.f32 	%f389, %f166, %f162, %f373;
	fma.rn.f32 	%f390, %f166, %f163, %f374;
	fma.rn.f32 	%f391, %f166, %f164, %f375;
	fma.rn.f32 	%f392, %f166, %f165, %f376;
	ld.shared.u16 	%rs159, [%r212+92];
	// begin inline asm
	{  cvt.f32.f16 %f167, %rs159;}

	// end inline asm
	fma.rn.f32 	%f393, %f167, %f162, %f377;
	fma.rn.f32 	%f394, %f167, %f163, %f378;
	fma.rn.f32 	%f395, %f167, %f164, %f379;
	fma.rn.f32 	%f396, %f167, %f165, %f380;
	ld.shared.u16 	%rs160, [%r212+126];
	// begin inline asm
	{  cvt.f32.f16 %f168, %rs160;}

	// end inline asm
	fma.rn.f32 	%f397, %f168, %f162, %f381;
	fma.rn.f32 	%f398, %f168, %f163, %f382;
	fma.rn.f32 	%f399, %f168, %f164, %f383;
	fma.rn.f32 	%f400, %f168, %f165, %f384;
	ld.shared.u16 	%rs161, [%r212+26];
	// begin inline asm
	{  cvt.f32.f16 %f169, %rs161;}

	// end inline asm
	ld.shared.u16 	%rs162, [%r215+1690];
	// begin inline asm
	{  cvt.f32.f16 %f170, %rs162;}

	// end inline asm
	fma.rn.f32 	%f401, %f169, %f170, %f385;
	ld.shared.u16 	%rs163, [%r215+1692];
	// begin inline asm
	{  cvt.f32.f16 %f171, %rs163;}

	// end inline asm
	fma.rn.f32 	%f402, %f169, %f171, %f386;
	ld.shared.u16 	%rs164, [%r215+1694];
	// begin inline asm
	{  cvt.f32.f16 %f172, %rs164;}

	// end inline asm
	fma.rn.f32 	%f403, %f169, %f172, %f387;
	ld.shared.u16 	%rs165, [%r215+1696];
	// begin inline asm
	{  cvt.f32.f16 %f173, %rs165;}

	// end inline asm
	fma.rn.f32 	%f404, %f169, %f173, %f388;
	ld.shared.u16 	%rs166, [%r212+60];
	// begin inline asm
	{  cvt.f32.f16 %f174, %rs166;}

	// end inline asm
	fma.rn.f32 	%f405, %f174, %f170, %f389;
	fma.rn.f32 	%f406, %f174, %f171, %f390;
	fma.rn.f32 	%f407, %f174, %f172, %f391;
	fma.rn.f32 	%f408, %f174, %f173, %f392;
	ld.shared.u16 	%rs167, [%r212+94];
	// begin inline asm
	{  cvt.f32.f16 %f175, %rs167;}

	// end inline asm
	fma.rn.f32 	%f409, %f175, %f170, %f393;
	fma.rn.f32 	%f410, %f175, %f171, %f394;
	fma.rn.f32 	%f411, %f175, %f172, %f395;
	fma.rn.f32 	%f412, %f175, %f173, %f396;
	ld.shared.u16 	%rs168, [%r212+128];
	// begin inline asm
	{  cvt.f32.f16 %f176, %rs168;}

	// end inline asm
	fma.rn.f32 	%f413, %f176, %f170, %f397;
	fma.rn.f32 	%f414, %f176, %f171, %f398;
	fma.rn.f32 	%f415, %f176, %f172, %f399;
	fma.rn.f32 	%f416, %f176, %f173, %f400;
	ld.shared.u16 	%rs169, [%r212+28];
	// begin inline asm
	{  cvt.f32.f16 %f177, %rs169;}

	// end inline asm
	ld.shared.u16 	%rs170, [%r215+1820];
	// begin inline asm
	{  cvt.f32.f16 %f178, %rs170;}

	// end inline asm
	fma.rn.f32 	%f417, %f177, %f178, %f401;
	ld.shared.u16 	%rs171, [%r215+1822];
	// begin inline asm
	{  cvt.f32.f16 %f179, %rs171;}

	// end inline asm
	fma.rn.f32 	%f418, %f177, %f179, %f402;
	ld.shared.u16 	%rs172, [%r215+1824];
	// begin inline asm
	{  cvt.f32.f16 %f180, %rs172;}

	// end inline asm
	fma.rn.f32 	%f419, %f177, %f180, %f403;
	ld.shared.u16 	%rs173, [%r215+1826];
	// begin inline asm
	{  cvt.f32.f16 %f181, %rs173;}

	// end inline asm
	fma.rn.f32 	%f420, %f177, %f181, %f404;
	ld.shared.u16 	%rs174, [%r212+62];
	// begin inline asm
	{  cvt.f32.f16 %f182, %rs174;}

	// end inline asm
	fma.rn.f32 	%f421, %f182, %f178, %f405;
	fma.rn.f32 	%f422, %f182, %f179, %f406;
	fma.rn.f32 	%f423, %f182, %f180, %f407;
	fma.rn.f32 	%f424, %f182, %f181, %f408;
	ld.shared.u16 	%rs175, [%r212+96];
	// begin inline asm
	{  cvt.f32.f16 %f183, %rs175;}

	// end inline asm
	fma.rn.f32 	%f425, %f183, %f178, %f409;
	fma.rn.f32 	%f426, %f183, %f179, %f410;
	fma.rn.f32 	%f427, %f183, %f180, %f411;
	fma.rn.f32 	%f428, %f183, %f181, %f412;
	ld.shared.u16 	%rs176, [%r212+130];
	// begin inline asm
	{  cvt.f32.f16 %f184, %rs176;}

	// end inline asm
	fma.rn.f32 	%f429, %f184, %f178, %f413;
	fma.rn.f32 	%f430, %f184, %f179, %f414;
	fma.rn.f32 	%f431, %f184, %f180, %f415;
	fma.rn.f32 	%f432, %f184, %f181, %f416;
	ld.shared.u16 	%rs177, [%r212+30];
	// begin inline asm
	{  cvt.f32.f16 %f185, %rs177;}

	// end inline asm
	ld.shared.u16 	%rs178, [%r215+1950];
	// begin inline asm
	{  cvt.f32.f16 %f186, %rs178;}

	// end inline asm
	fma.rn.f32 	%f464, %f185, %f186, %f417;
	ld.shared.u16 	%rs179, [%r215+1952];
	// begin inline asm
	{  cvt.f32.f16 %f187, %rs179;}

	// end inline asm
	fma.rn.f32 	%f463, %f185, %f187, %f418;
	ld.shared.u16 	%rs180, [%r215+1954];
	// begin inline asm
	{  cvt.f32.f16 %f188, %rs180;}

	// end inline asm
	fma.rn.f32 	%f462, %f185, %f188, %f419;
	ld.shared.u16 	%rs181, [%r215+1956];
	// begin inline asm
	{  cvt.f32.f16 %f189, %rs181;}

	// end inline asm
	fma.rn.f32 	%f461, %f185, %f189, %f420;
	ld.shared.u16 	%rs182, [%r212+64];
	// begin inline asm
	{  cvt.f32.f16 %f190, %rs182;}

	// end inline asm
	fma.rn.f32 	%f460, %f190, %f186, %f421;
	fma.rn.f32 	%f459, %f190, %f187, %f422;
	fma.rn.f32 	%f458, %f190, %f188, %f423;
	fma.rn.f32 	%f457, %f190, %f189, %f424;
	ld.shared.u16 	%rs183, [%r212+98];
	// begin inline asm
	{  cvt.f32.f16 %f191, %rs183;}

	// end inline asm
	fma.rn.f32 	%f456, %f191, %f186, %f425;
	fma.rn.f32 	%f455, %f191, %f187, %f426;
	fma.rn.f32 	%f454, %f191, %f188, %f427;
	fma.rn.f32 	%f453, %f191, %f189, %f428;
	ld.shared.u16 	%rs184, [%r212+132];
	// begin inline asm
	{  cvt.f32.f16 %f192, %rs184;}

	// end inline asm
	fma.rn.f32 	%f452, %f192, %f186, %f429;
	fma.rn.f32 	%f451, %f192, %f187, %f430;
	fma.rn.f32 	%f450, %f192, %f188, %f431;
	fma.rn.f32 	%f449, %f192, %f189, %f432;
	bar.sync 	0;
	add.s32 	%r221, %r221, 16;
	setp.lt.s32 	%p56, %r221, %r106;
	@%p56 bra 	$L__BB0_2;
$L__BB0_59:
	add.s32 	%r30, %r5, %r3;
	add.s32 	%r216, %r6, %r4;
	setp.lt.s32 	%p57, %r30, %r104;
	mul.lo.s32 	%r32, %r30, %r105;
	setp.lt.s32 	%p58, %r216, %r105;
	and.pred  	%p59, %p57, %p58;
	@%p59 bra 	$L__BB0_60;
	bra.uni 	$L__BB0_61;
$L__BB0_60:
	add.s32 	%r217, %r216, %r32;
	mul.wide.s32 	%rd40, %r217, 4;
	add.s64 	%rd41, %rd3, %rd40;
	st.global.f32 	[%rd41], %f464;
$L__BB0_61:
	setp.ge.s32 	%p60, %r30, %r104;
	add.s32 	%r95, %r216, 1;
	setp.ge.s32 	%p61, %r95, %r105;
	cvt.s64.s32 	%rd42, %r32;
	cvt.u64.u32 	%rd4, %r216;
	add.s64 	%rd43, %rd4, %rd42;
	shl.b64 	%rd44, %rd43, 2;
	add.s64 	%rd5, %rd3, %rd44;
	or.pred  	%p62, %p60, %p61;
	@%p62 bra 	$L__BB0_63;
	st.global.f32 	[%rd5+4], %f463;
$L__BB0_63:
	setp.ge.s32 	%p63, %r30, %r104;
	add.s32 	%r96, %r216, 2;
	setp.ge.s32 	%p64, %r96, %r105;
	or.pred  	%p65, %p63, %p64;
	@%p65 bra 	$L__BB0_65;
	st.global.f32 	[%rd5+8], %f462;
$L__BB0_65:
	setp.ge.s32 	%p66, %r30, %r104;
	add.s32 	%r97, %r216, 3;
	setp.ge.s32 	%p67, %r97, %r105;
	or.pred  	%p68, %p66, %p67;
	@%p68 bra 	$L__BB0_67;
	st.global.f32 	[%rd5+12], %f461;
$L__BB0_67:
	setp.ge.s32 	%p69, %r216, %r105;
	add.s32 	%r98, %r30, 1;
	setp.ge.s32 	%p70, %r98, %r104;
	add.s32 	%r99, %r32, %r105;
	or.pred  	%p71, %p70, %p69;
	@%p71 bra 	$L__BB0_69;
	add.s32 	%r218, %r216, %r99;
	mul.wide.s32 	%rd45, %r218, 4;
	add.s64 	%rd46, %rd3, %rd45;
	st.global.f32 	[%rd46], %f460;
$L__BB0_69:
	setp.ge.s32 	%p72, %r98, %r104;
	setp.ge.s32 	%p73, %r95, %r105;
	cvt.s64.s32 	%rd47, %r99;
	add.s64 	%rd48, %rd4, %rd47;
	shl.b64 	%rd49, %rd48, 2;
	add.s64 	%rd6, %rd3, %rd49;
	or.pred  	%p74, %p72, %p73;
	@%p74 bra 	$L__BB0_71;
	st.global.f32 	[%rd6+4], %f459;
$L__BB0_71:
	setp.ge.s32 	%p75, %r98, %r104;
	setp.ge.s32 	%p76, %r96, %r105;
	or.pred  	%p77, %p75, %p76;
	@%p77 bra 	$L__BB0_73;
	st.global.f32 	[%rd6+8], %f458;
$L__BB0_73:
	setp.ge.s32 	%p78, %r98, %r104;
	setp.ge.s32 	%p79, %r97, %r105;
	or.pred  	%p80, %p78, %p79;
	@%p80 bra 	$L__BB0_75;
	st.global.f32 	[%rd6+12], %f457;
$L__BB0_75:
	setp.ge.s32 	%p81, %r216, %r105;
	add.s32 	%r100, %r30, 2;
	setp.ge.s32 	%p82, %r100, %r104;
	add.s32 	%r101, %r99, %r105;
	or.pred  	%p83, %p82, %p81;
	@%p83 bra 	$L__BB0_77;
	add.s32 	%r219, %r216, %r101;
	mul.wide.s32 	%rd50, %r219, 4;
	add.s64 	%rd51, %rd3, %rd50;
	st.global.f32 	[%rd51], %f456;
$L__BB0_77:
	setp.ge.s32 	%p84, %r100, %r104;
	setp.ge.s32 	%p85, %r95, %r105;
	cvt.s64.s32 	%rd52, %r101;
	add.s64 	%rd53, %rd4, %rd52;
	shl.b64 	%rd54, %rd53, 2;
	add.s64 	%rd7, %rd3, %rd54;
	or.pred  	%p86, %p84, %p85;
	@%p86 bra 	$L__BB0_79;
	st.global.f32 	[%rd7+4], %f455;
$L__BB0_79:
	setp.ge.s32 	%p87, %r100, %r104;
	setp.ge.s32 	%p88, %r96, %r105;
	or.pred  	%p89, %p87, %p88;
	@%p89 bra 	$L__BB0_81;
	st.global.f32 	[%rd7+8], %f454;
$L__BB0_81:
	setp.ge.s32 	%p90, %r100, %r104;
	setp.ge.s32 	%p91, %r97, %r105;
	or.pred  	%p92, %p90, %p91;
	@%p92 bra 	$L__BB0_83;
	st.global.f32 	[%rd7+12], %f453;
$L__BB0_83:
	setp.ge.s32 	%p93, %r216, %r105;
	add.s32 	%r102, %r30, 3;
	setp.ge.s32 	%p94, %r102, %r104;
	add.s32 	%r103, %r101, %r105;
	or.pred  	%p95, %p94, %p93;
	@%p95 bra 	$L__BB0_85;
	add.s32 	%r220, %r216, %r103;
	mul.wide.s32 	%rd55, %r220, 4;
	add.s64 	%rd56, %rd3, %rd55;
	st.global.f32 	[%rd56], %f452;
$L__BB0_85:
	setp.ge.s32 	%p96, %r102, %r104;
	setp.ge.s32 	%p97, %r95, %r105;
	cvt.s64.s32 	%rd57, %r103;
	add.s64 	%rd58, %rd4, %rd57;
	shl.b64 	%rd59, %rd58, 2;
	add.s64 	%rd8, %rd3, %rd59;
	or.pred  	%p98, %p96, %p97;
	@%p98 bra 	$L__BB0_87;
	st.global.f32 	[%rd8+4], %f451;
$L__BB0_87:
	setp.ge.s32 	%p99, %r102, %r104;
	setp.ge.s32 	%p100, %r96, %r105;
	or.pred  	%p101, %p99, %p100;
	@%p101 bra 	$L__BB0_89;
	st.global.f32 	[%rd8+8], %f450;
$L__BB0_89:
	setp.ge.s32 	%p102, %r102, %r104;
	setp.ge.s32 	%p103, %r97, %r105;
	or.pred  	%p104, %p102, %p103;
	@%p104 bra 	$L__BB0_91;
	st.global.f32 	[%rd8+12], %f449;
$L__BB0_91:
	ret;

}


// ===== COMPILED SASS (sm_100) =====

	.target	sm_100

	.elftype	@"ET_EXEC"


//--------------------- .note.nv.tkinfo           --------------------------
	.section	.note.nv.tkinfo,"",@"SHT_NOTE"
	.sectionflags	@"SHF_NOTE_NV_TKINFO"
	.tkinfo
        /*0018*/ 	.word	0x00000002
        /*0030*/ 	.string	""
        /*0030*/ 	.string	"ptxas"
        /*0030*/ 	.string	"Cuda compilation tools, release 13.0, V13.0.88"
        /*0030*/ 	.string	"Build cuda_13.0.r13.0/compiler.36424714_0"
        /*0030*/ 	.string	"-arch sm_100 -m 64 "



//--------------------- .note.nv.cuinfo           --------------------------
	.section	.note.nv.cuinfo,"",@"SHT_NOTE"
	.sectionflags	@"SHF_NOTE_NV_CUINFO"
        /*0018*/ 	.short	0x0002
        /*001a*/ 	.short	0x0064
        /*001c*/ 	.short	0x0082
	.zero		2


//--------------------- .nv.info                  --------------------------
	.section	.nv.info,"",@"SHT_CUDA_INFO"
	.align	4


	//----- nvinfo : EIATTR_REGCOUNT
	.align		4
        /*0000*/ 	.byte	0x04, 0x2f
        /*0002*/ 	.short	(.L_1 - .L_0)
	.align		4
.L_0:
        /*0004*/ 	.word	index@(_Z15gemm_naive_smemPK6__halfS1_Pfiii)
        /*0008*/ 	.word	0x00000030


	//----- nvinfo : EIATTR_FRAME_SIZE
	.align		4
.L_1:
        /*000c*/ 	.byte	0x04, 0x11
        /*000e*/ 	.short	(.L_3 - .L_2)
	.align		4
.L_2:
        /*0010*/ 	.word	index@(_Z15gemm_naive_smemPK6__halfS1_Pfiii)
        /*0014*/ 	.word	0x00000000


	//----- nvinfo : EIATTR_MIN_STACK_SIZE
	.align		4
.L_3:
        /*0018*/ 	.byte	0x04, 0x12
        /*001a*/ 	.short	(.L_5 - .L_4)
	.align		4
.L_4:
        /*001c*/ 	.word	index@(_Z15gemm_naive_smemPK6__halfS1_Pfiii)
        /*0020*/ 	.word	0x00000000
.L_5:


//--------------------- .nv.compat                --------------------------
	.section	.nv.compat,"",@"SHT_CUDA_COMPAT_INFO"
	.align	4
        /*0000*/ 	.byte	0x02, 0x09, 0x00, 0x00, 0x02, 0x02, 0x01, 0x00, 0x02, 0x05, 0x05, 0x00, 0x03, 0x07, 0x01, 0x01
        /*0010*/ 	.byte	0x02, 0x03, 0x00, 0x00, 0x02, 0x06, 0x01, 0x00, 0x04, 0x0b, 0x08, 0x00, 0x09, 0x00, 0x00, 0x00
        /*0020*/ 	.byte	0x00, 0x00, 0x00, 0x00


//--------------------- .nv.info._Z15gemm_naive_smemPK6__halfS1_Pfiii --------------------------
	.section	.nv.info._Z15gemm_naive_smemPK6__halfS1_Pfiii,"",@"SHT_CUDA_INFO"
	.sectionflags	@""
	.align	4


	//----- nvinfo : EIATTR_CUDA_API_VERSION
	.align		4
        /*0000*/ 	.byte	0x04, 0x37
        /*0002*/ 	.short	(.L_7 - .L_6)
.L_6:
        /*0004*/ 	.word	0x00000082


	//----- nvinfo : EIATTR_KPARAM_INFO
	.align		4
.L_7:
        /*0008*/ 	.byte	0x04, 0x17
        /*000a*/ 	.short	(.L_9 - .L_8)
.L_8:
        /*000c*/ 	.word	0x00000000
        /*0010*/ 	.short	0x0005
        /*0012*/ 	.short	0x0020
        /*0014*/ 	.byte	0x00, 0xf0, 0x11, 0x00


	//----- nvinfo : EIATTR_KPARAM_INFO
	.align		4
.L_9:
        /*0018*/ 	.byte	0x04, 0x17
        /*001a*/ 	.short	(.L_11 - .L_10)
.L_10:
        /*001c*/ 	.word	0x00000000
        /*0020*/ 	.short	0x0004
        /*0022*/ 	.short	0x001c
        /*0024*/ 	.byte	0x00, 0xf0, 0x11, 0x00


	//----- nvinfo : EIATTR_KPARAM_INFO
	.align		4
.L_11:
        /*0028*/ 	.byte	0x04, 0x17
        /*002a*/ 	.short	(.L_13 - .L_12)
.L_12:
        /*002c*/ 	.word	0x00000000
        /*0030*/ 	.short	0x0003
        /*0032*/ 	.short	0x0018
        /*0034*/ 	.byte	0x00, 0xf0, 0x11, 0x00


	//----- nvinfo : EIATTR_KPARAM_INFO
	.align		4
.L_13:
        /*0038*/ 	.byte	0x04, 0x17
        /*003a*/ 	.short	(.L_15 - .L_14)
.L_14:
        /*003c*/ 	.word	0x00000000
        /*0040*/ 	.short	0x0002
        /*0042*/ 	.short	0x0010
        /*0044*/ 	.byte	0x00, 0xf5, 0x21, 0x00


	//----- nvinfo : EIATTR_KPARAM_INFO
	.align		4
.L_15:
        /*0048*/ 	.byte	0x04, 0x17
        /*004a*/ 	.short	(.L_17 - .L_16)
.L_16:
        /*004c*/ 	.word	0x00000000
        /*0050*/ 	.short	0x0001
        /*0052*/ 	.short	0x0008
        /*0054*/ 	.byte	0x00, 0xf5, 0x21, 0x00


	//----- nvinfo : EIATTR_KPARAM_INFO
	.align		4
.L_17:
        /*0058*/ 	.byte	0x04, 0x17
        /*005a*/ 	.short	(.L_19 - .L_18)
.L_18:
        /*005c*/ 	.word	0x00000000
        /*0060*/ 	.short	0x0000
        /*0062*/ 	.short	0x0000
        /*0064*/ 	.byte	0x00, 0xf5, 0x21, 0x00


	//----- nvinfo : EIATTR_SPARSE_MMA_MASK
	.align		4
.L_19:
        /*0068*/ 	.byte	0x03, 0x50
        /*006a*/ 	.short	0x0000


	//----- nvinfo : EIATTR_MAXREG_COUNT
	.align		4
        /*006c*/ 	.byte	0x03, 0x1b
        /*006e*/ 	.short	0x00ff


	//----- nvinfo : EIATTR_NUM_BARRIERS
	.align		4
        /*0070*/ 	.byte	0x02, 0x4c
        /*0072*/ 	.byte	0x01
	.zero		1


	//----- nvinfo : EIATTR_MERCURY_ISA_VERSION
	.align		4
        /*0074*/ 	.byte	0x03, 0x5f
        /*0076*/ 	.short	0x0101


	//----- nvinfo : EIATTR_UNUSED_LOAD_BYTE_OFFSET
	.align		4
        /*0078*/ 	.byte	0x04, 0x44
        /*007a*/ 	.short	(.L_21 - .L_20)


	//   ....[0]....
.L_20:
        /*007c*/ 	.word	0x00001560
        /*0080*/ 	.word	0x000000fc


	//   ....[1]....
        /*0084*/ 	.word	0x00001610
        /*0088*/ 	.word	0x000000fc


	//   ....[2]....
        /*008c*/ 	.word	0x000018e0
        /*0090*/ 	.word	0x0000003f


	//   ....[3]....
        /*0094*/ 	.word	0x00001c70
        /*0098*/ 	.word	0x000000fc


	//   ....[4]....
        /*009c*/ 	.word	0x00001fc0
        /*00a0*/ 	.word	0x0000003f


	//   ....[5]....
        /*00a4*/ 	.word	0x00002310
        /*00a8*/ 	.word	0x000000fc


	//   ....[6]....
        /*00ac*/ 	.word	0x00002670
        /*00b0*/ 	.word	0x0000003f


	//   ....[7]....
        /*00b4*/ 	.word	0x000029a0
        /*00b8*/ 	.word	0x000000fc


	//   ....[8]....
        /*00bc*/ 	.word	0x00002b10
        /*00c0*/ 	.word	0x0000003f


	//   ....[9]....
        /*00c4*/ 	.word	0x00002ce0
        /*00c8*/ 	.word	0x0000003f


	//----- nvinfo : EIATTR_VRC_CTA_INIT_COUNT
	.align		4
.L_21:
        /*00cc*/ 	.byte	0x02, 0x4a
	.zero		1
	.zero		1


	//----- nvinfo : EIATTR_EXIT_INSTR_OFFSETS
	.align		4
        /*00d0*/ 	.byte	0x04, 0x1c
        /*00d2*/ 	.short	(.L_23 - .L_22)


	//   ....[0]....
.L_22:
        /*00d4*/ 	.word	0x00003540


	//   ....[1]....
        /*00d8*/ 	.word	0x00003560


	//----- nvinfo : EIATTR_CRS_STACK_SIZE
	.align		4
.L_23:
        /*00dc*/ 	.byte	0x04, 0x1e
        /*00de*/ 	.short	(.L_25 - .L_24)
.L_24:
        /*00e0*/ 	.word	0x00000000


	//----- nvinfo : EIATTR_CBANK_PARAM_SIZE
	.align		4
.L_25:
        /*00e4*/ 	.byte	0x03, 0x19
        /*00e6*/ 	.short	0x0024


	//----- nvinfo : EIATTR_PARAM_CBANK
	.align		4
        /*00e8*/ 	.byte	0x04, 0x0a
        /*00ea*/ 	.short	(.L_27 - .L_26)
	.align		4
.L_26:
        /*00ec*/ 	.word	index@(.nv.constant0._Z15gemm_naive_smemPK6__halfS1_Pfiii)
        /*00f0*/ 	.short	0x0380
        /*00f2*/ 	.short	0x0024


	//----- nvinfo : EIATTR_SW_WAR
	.align		4
.L_27:
        /*00f4*/ 	.byte	0x04, 0x36
        /*00f6*/ 	.short	(.L_29 - .L_28)
.L_28:
        /*00f8*/ 	.word	0x00000008
.L_29:


//--------------------- .nv.callgraph             --------------------------
	.section	.nv.callgraph,"",@"SHT_CUDA_CALLGRAPH"
	.align	4
	.sectionentsize	8
	.align		4
        /*0000*/ 	.word	0x00000000
	.align		4
        /*0004*/ 	.word	0xffffffff
	.align		4
        /*0008*/ 	.word	0x00000000
	.align		4
        /*000c*/ 	.word	0xfffffffe
	.align		4
        /*0010*/ 	.word	0x00000000
	.align		4
        /*0014*/ 	.word	0xfffffffd
	.align		4
        /*0018*/ 	.word	0x00000000
	.align		4
        /*001c*/ 	.word	0xfffffffc


//--------------------- .text._Z15gemm_naive_smemPK6__halfS1_Pfiii --------------------------
	.section	.text._Z15gemm_naive_smemPK6__halfS1_Pfiii,"ax",@progbits
	.align	128
        .global         _Z15gemm_naive_smemPK6__halfS1_Pfiii
        .type           _Z15gemm_naive_smemPK6__halfS1_Pfiii,@function
        .size           _Z15gemm_naive_smemPK6__halfS1_Pfiii,(.L_x_15 - _Z15gemm_naive_smemPK6__halfS1_Pfiii)
        .other          _Z15gemm_naive_smemPK6__halfS1_Pfiii,@"STO_CUDA_ENTRY STV_DEFAULT"
_Z15gemm_naive_smemPK6__halfS1_Pfiii:
.text._Z15gemm_naive_smemPK6__halfS1_Pfiii:
[----:B------:R-:W-:Y:S01]  /*0000*/  LDC R1, c[0x0][0x37c] ;  /* 0x0000df00ff017b82 */ /* 0x000fe20000000800 */
[----:B------:R-:W0:Y:S01]  /*0010*/  S2R R2, SR_TID.Y ;  /* 0x0000000000027919 */ /* 0x000e220000002200 */
[----:B------:R-:W1:Y:S06]  /*0020*/  LDCU UR8, c[0x0][0x3a0] ;  /* 0x00007400ff0877ac */ /* 0x000e6c0008000800 */
[----:B------:R-:W2:Y:S01]  /*0030*/  S2UR UR5, SR_CTAID.Y ;  /* 0x00000000000579c3 */ /* 0x000ea20000002600 */
[----:B------:R-:W-:Y:S01]  /*0040*/  HFMA2 R29, -RZ, RZ, 0, 0 ;  /* 0x00000000ff1d7431 */ /* 0x000fe200000001ff */
[----:B------:R-:W3:Y:S01]  /*0050*/  S2R R0, SR_CTAID.X ;  /* 0x0000000000007919 */ /* 0x000ee20000002500 */
[----:B------:R-:W-:Y:S01]  /*0060*/  HFMA2 R25, -RZ, RZ, 0, 0 ;  /* 0x00000000ff197431 */ /* 0x000fe200000001ff */
[----:B------:R-:W-:-:S02]  /*0070*/  CS2R R40, SRZ ;  /* 0x0000000000287805 */ /* 0x000fc4000001ff00 */
[----:B------:R-:W-:Y:S01]  /*0080*/  MOV R18, RZ ;  /* 0x000000ff00127202 */ /* 0x000fe20000000f00 */
[----:B------:R-:W4:Y:S01]  /*0090*/  S2R R3, SR_TID.X ;  /* 0x0000000000037919 */ /* 0x000f220000002100 */
[----:B------:R-:W-:Y:S02]  /*00a0*/  CS2R R36, SRZ ;  /* 0x0000000000247805 */ /* 0x000fe4000001ff00 */
[----:B------:R-:W-:Y:S02]  /*00b0*/  CS2R R30, SRZ ;  /* 0x00000000001e7805 */ /* 0x000fe4000001ff00 */
[----:B------:R-:W-:Y:S02]  /*00c0*/  CS2R R42, SRZ ;  /* 0x00000000002a7805 */ /* 0x000fe4000001ff00 */
[----:B------:R-:W-:Y:S02]  /*00d0*/  CS2R R38, SRZ ;  /* 0x0000000000267805 */ /* 0x000fe4000001ff00 */
[----:B------:R-:W-:-:S02]  /*00e0*/  MOV R44, RZ ;  /* 0x000000ff002c7202 */ /* 0x000fc40000000f00 */
[----:B------:R-:W-:Y:S01]  /*00f0*/  CS2R R34, SRZ ;  /* 0x0000000000227805 */ /* 0x000fe2000001ff00 */
[----:B------:R-:W3:Y:S01]  /*0100*/  LDCU.64 UR6, c[0x0][0x358] ;  /* 0x00006b00ff0677ac */ /* 0x000ee20008000a00 */
[----:B-1----:R-:W-:Y:S01]  /*0110*/  UISETP.GE.AND UP0, UPT, UR8, 0x1, UPT ;  /* 0x000000010800788c */ /* 0x002fe2000bf06270 */
[----:B------:R-:W1:Y:S01]  /*0120*/  LDCU UR4, c[0x0][0x360] ;  /* 0x00006c00ff0477ac */ /* 0x000e620008000800 */
[----:B--2---:R-:W-:Y:S01]  /*0130*/  USHF.L.U32 UR5, UR5, 0x6, URZ ;  /* 0x0000000605057899 */ /* 0x004fe200080006ff */
[----:B0-----:R-:W-:-:S06]  /*0140*/  SHF.L.U32 R5, R2, 0x2, RZ ;  /* 0x0000000202057819 */ /* 0x001fcc00000006ff */
[----:B------:R-:W-:Y:S05]  /*0150*/  BRA.U !UP0, `(.L_x_0) ;  /* 0x0000002d08bc7547 */ /* 0x000fea000b800000 */
[----:B------:R-:W0:Y:S01]  /*0160*/  LDC R6, c[0x0][0x364] ;  /* 0x0000d900ff067b82 */ /* 0x000e220000000800 */
[----:B-1--4-:R-:W-:Y:S01]  /*0170*/  IMAD R7, R2, UR4, R3 ;  /* 0x0000000402077c24 */ /* 0x012fe2000f8e0203 */
[----:B------:R-:W-:Y:S01]  /*0180*/  MOV R29, RZ ;  /* 0x000000ff001d7202 */ /* 0x000fe20000000f00 */
[----:B0-----:R-:W-:Y:S01]  /*0190*/  IMAD R6, R6, UR4, RZ ;  /* 0x0000000406067c24 */ /* 0x001fe2000f8e02ff */
[----:B------:R-:W-:-:S03]  /*01a0*/  UMOV UR4, URZ ;  /* 0x000000ff00047c82 */ /* 0x000fc60008000000 */
[----:B------:R-:W0:Y:S01]  /*01b0*/  I2F.U32.RP R4, R6 ;  /* 0x0000000600047306 */ /* 0x000e220000209000 */
[-C--:B------:R-:W-:Y:S02]  /*01c0*/  IADD3 R9, PT, PT, R7, R6.reuse, RZ ;  /* 0x0000000607097210 */ /* 0x080fe40007ffe0ff */
[----:B------:R-:W-:Y:S02]  /*01d0*/  IADD3 R13, PT, PT, RZ, -R6, RZ ;  /* 0x80000006ff0d7210 */ /* 0x000fe40007ffe0ff */
[C---:B------:R-:W-:Y:S02]  /*01e0*/  ISETP.GE.U32.AND P0, PT, R9.reuse, 0x400, PT ;  /* 0x000004000900780c */ /* 0x040fe40003f06070 */
[----:B------:R-:W-:Y:S02]  /*01f0*/  VIMNMX.U32 R2, PT, PT, R9, 0x400, !PT ;  /* 0x0000040009027848 */ /* 0x000fe40007fe0000 */
[----:B------:R-:W-:Y:S02]  /*0200*/  SEL R8, RZ, 0x1, P0 ;  /* 0x00000001ff087807 */ /* 0x000fe40000000000 */
[----:B------:R-:W-:Y:S01]  /*0210*/  ISETP.NE.U32.AND P2, PT, R6, RZ, PT ;  /* 0x000000ff0600720c */ /* 0x000fe20003f45070 */
[----:B0-----:R-:W0:Y:S02]  /*0220*/  MUFU.RCP R4, R4 ;  /* 0x0000000400047308 */ /* 0x001e240000001000 */
[----:B0-----:R-:W-:-:S06]  /*0230*/  IADD3 R10, PT, PT, R4, 0xffffffe, RZ ;  /* 0x0ffffffe040a7810 */ /* 0x001fcc0007ffe0ff */
[----:B------:R0:W1:Y:S02]  /*0240*/  F2I.FTZ.U32.TRUNC.NTZ R11, R10 ;  /* 0x0000000a000b7305 */ /* 0x000064000021f000 */
[----:B0-----:R-:W-:Y:S01]  /*0250*/  MOV R10, RZ ;  /* 0x000000ff000a7202 */ /* 0x001fe20000000f00 */
[----:B-1----:R-:W-:-:S04]  /*0260*/  IMAD R13, R13, R11, RZ ;  /* 0x0000000b0d0d7224 */ /* 0x002fc800078e02ff */
[----:B------:R-:W-:Y:S01]  /*0270*/  IMAD.HI.U32 R4, R11, R13, R10 ;  /* 0x0000000d0b047227 */ /* 0x000fe200078e000a */
[----:B------:R-:W-:-:S05]  /*0280*/  IADD3 R11, PT, PT, R2, -R9, -R8 ;  /* 0x80000009020b7210 */ /* 0x000fca0007ffe808 */
[----:B------:R-:W-:-:S05]  /*0290*/  IMAD.HI.U32 R13, R4, R11, RZ ;  /* 0x0000000b040d7227 */ /* 0x000fca00078e00ff */
[----:B------:R-:W-:-:S05]  /*02a0*/  IADD3 R2, PT, PT, -R13, RZ, RZ ;  /* 0x000000ff0d027210 */ /* 0x000fca0007ffe1ff */
[----:B------:R-:W-:-:S05]  /*02b0*/  IMAD R11, R6, R2, R11 ;  /* 0x00000002060b7224 */ /* 0x000fca00078e020b */
[----:B------:R-:W-:-:S13]  /*02c0*/  ISETP.GE.U32.AND P0, PT, R11, R6, PT ;  /* 0x000000060b00720c */ /* 0x000fda0003f06070 */
[C---:B------:R-:W-:Y:S02]  /*02d0*/  @P0 IADD3 R11, PT, PT, -R6.reuse, R11, RZ ;  /* 0x0000000b060b0210 */ /* 0x040fe40007ffe1ff */
[----:B------:R-:W-:Y:S02]  /*02e0*/  @P0 IADD3 R13, PT, PT, R13, 0x1, RZ ;  /* 0x000000010d0d0810 */ /* 0x000fe40007ffe0ff */
[----:B------:R-:W-:Y:S02]  /*02f0*/  ISETP.GE.U32.AND P1, PT, R11, R6, PT ;  /* 0x000000060b00720c */ /* 0x000fe40003f26070 */
[----:B------:R-:W-:-:S04]  /*0300*/  IADD3 R11, PT, PT, R6, R9, RZ ;  /* 0x00000009060b7210 */ /* 0x000fc80007ffe0ff */
[----:B------:R-:W-:-:S04]  /*0310*/  LOP3.LUT R15, R11, 0x3f, RZ, 0xc0, !PT ;  /* 0x0000003f0b0f7812 */ /* 0x000fc800078ec0ff */
[----:B---3--:R-:W-:-:S03]  /*0320*/  LEA R12, R0, R15, 0x6 ;  /* 0x0000000f000c7211 */ /* 0x008fc600078e30ff */
[----:B------:R-:W-:Y:S02]  /*0330*/  @P1 IADD3 R13, PT, PT, R13, 0x1, RZ ;  /* 0x000000010d0d1810 */ /* 0x000fe40007ffe0ff */
[----:B------:R-:W-:-:S04]  /*0340*/  @!P2 LOP3.LUT R13, RZ, R6, RZ, 0x33, !PT ;  /* 0x00000006ff0da212 */ /* 0x000fc800078e33ff */
[----:B------:R-:W-:Y:S02]  /*0350*/  IADD3 R8, PT, PT, R8, R13, RZ ;  /* 0x0000000d08087210 */ /* 0x000fe40007ffe0ff */
[----:B------:R-:W-:Y:S02]  /*0360*/  LOP3.LUT R13, R9, 0x3f, RZ, 0xc0, !PT ;  /* 0x0000003f090d7812 */ /* 0x000fe400078ec0ff */
[----:B------:R-:W-:Y:S02]  /*0370*/  IADD3 R2, PT, PT, R8, 0x1, RZ ;  /* 0x0000000108027810 */ /* 0x000fe40007ffe0ff */
[----:B------:R-:W-:Y:S02]  /*0380*/  LEA R10, R0, R13, 0x6 ;  /* 0x0000000d000a7211 */ /* 0x000fe400078e30ff */
[----:B------:R-:W-:-:S07]  /*0390*/  LOP3.LUT R2, R2, 0x3, RZ, 0xc0, !PT ;  /* 0x0000000302027812 */ /* 0x000fce00078ec0ff */
.L_x_13:
[----:B------:R-:W-:Y:S01]  /*03a0*/  ISETP.GT.U32.AND P0, PT, R7, 0x3ff, PT ;  /* 0x000003ff0700780c */ /* 0x000fe20003f04070 */
[----:B------:R-:W0:Y:S01]  /*03b0*/  LDCU UR10, c[0x0][0x3a0] ;  /* 0x00007400ff0a77ac */ /* 0x000e220008000800 */
[----:B------:R-:W-:Y:S01]  /*03c0*/  BSSY.RECONVERGENT B0, `(.L_x_1) ;  /* 0x000010c000007945 */ /* 0x000fe20003800200 */
[----:B------:R-:W1:Y:S01]  /*03d0*/  LDCU UR8, c[0x0][0x3a0] ;  /* 0x00007400ff0877ac */ /* 0x000e620008000800 */
[----:B------:R-:W2:Y:S01]  /*03e0*/  LDCU UR9, c[0x0][0x398] ;  /* 0x00007300ff0977ac */ /* 0x000ea20008000800 */
[----:B------:R-:W3:Y:S08]  /*03f0*/  LDCU UR11, c[0x0][0x39c] ;  /* 0x00007380ff0b77ac */ /* 0x000ef00008000800 */
[----:B------:R-:W-:Y:S05]  /*0400*/  @P0 BRA `(.L_x_2) ;  /* 0x00000010001c0947 */ /* 0x000fea0003800000 */
[----:B------:R-:W-:Y:S01]  /*0410*/  ISETP.NE.AND P1, PT, R2, RZ, PT ;  /* 0x000000ff0200720c */ /* 0x000fe20003f25270 */
[----:B------:R-:W-:Y:S01]  /*0420*/  BSSY.RECONVERGENT B1, `(.L_x_3) ;  /* 0x000003c000017945 */ /* 0x000fe20003800200 */
[----:B------:R-:W-:-:S11]  /*0430*/  MOV R23, R7 ;  /* 0x0000000700177202 */ /* 0x000fd60000000f00 */
[----:B------:R-:W-:Y:S05]  /*0440*/  @!P1 BRA `(.L_x_4) ;  /* 0x0000000000e49947 */ /* 0x000fea0003800000 */
[----:B------:R-:W4:Y:S01]  /*0450*/  LDC R4, c[0x0][0x3a0] ;  /* 0x0000e800ff047b82 */ /* 0x000f220000000800 */
[C---:B------:R-:W-:Y:S02]  /*0460*/  LOP3.LUT R20, R7.reuse, 0xf, RZ, 0xc0, !PT ;  /* 0x0000000f07147812 */ /* 0x040fe400078ec0ff */
[----:B------:R-:W-:Y:S02]  /*0470*/  LEA.HI R16, R7, UR5, RZ, 0x1c ;  /* 0x0000000507107c11 */ /* 0x000fe4000f8fe0ff */
[----:B------:R-:W-:-:S03]  /*0480*/  IADD3 R19, PT, PT, R20, UR4, RZ ;  /* 0x0000000414137c10 */ /* 0x000fc6000fffe0ff */
[----:B------:R-:W5:Y:S01]  /*0490*/  LDC R13, c[0x0][0x398] ;  /* 0x0000e600ff0d7b82 */ /* 0x000f620000000800 */
[----:B----4-:R-:W-:-:S04]  /*04a0*/  ISETP.GE.AND P0, PT, R19, R4, PT ;  /* 0x000000041300720c */ /* 0x010fc80003f06270 */
[----:B-----5:R-:W-:-:S13]  /*04b0*/  ISETP.LT.AND P0, PT, R16, R13, !P0 ;  /* 0x0000000d1000720c */ /* 0x020fda0004701270 */
[----:B------:R-:W4:Y:S01]  /*04c0*/  @P0 LDC.64 R14, c[0x0][0x380] ;  /* 0x0000e000ff0e0b82 */ /* 0x000f220000000a00 */
[----:B------:R-:W-:Y:S01]  /*04d0*/  @P0 IMAD R19, R16, R4, R19 ;  /* 0x0000000410130224 */ /* 0x000fe200078e0213 */
[----:B------:R-:W-:-:S03]  /*04e0*/  @!P0 PRMT R17, RZ, 0x7610, R17 ;  /* 0x00007610ff118816 */ /* 0x000fc60000000011 */
[----:B----4-:R-:W-:-:S05]  /*04f0*/  @P0 IMAD.WIDE.U32 R14, R19, 0x2, R14 ;  /* 0x00000002130e0825 */ /* 0x010fca00078e000e */
[----:B------:R-:W4:Y:S01]  /*0500*/  @P0 LDG.E.U16.CONSTANT R17, desc[UR6][R14.64] ;  /* 0x000000060e110981 */ /* 0x000f22000c1e9500 */
[----:B------:R-:W-:Y:S02]  /*0510*/  MOV R16, 0x400 ;  /* 0x0000040000107802 */ /* 0x000fe40000000f00 */
[----:B------:R-:W-:Y:S01]  /*0520*/  SHF.R.U32.HI R19, RZ, 0x4, R7 ;  /* 0x00000004ff137819 */ /* 0x000fe20000011607 */
[----:B------:R-:W5:Y:S01]  /*0530*/  S2R R21, SR_CgaCtaId ;  /* 0x0000000000157919 */ /* 0x000f620000008800 */
[----:B------:R-:W-:Y:S02]  /*0540*/  ISETP.NE.AND P0, PT, R2, 0x1, PT ;  /* 0x000000010200780c */ /* 0x000fe40003f05270 */
[----:B------:R-:W-:Y:S02]  /*0550*/  MOV R23, R9 ;  /* 0x0000000900177202 */ /* 0x000fe40000000f00 */
[----:B-----5:R-:W-:-:S05]  /*0560*/  LEA R16, R21, R16, 0x18 ;  /* 0x0000001015107211 */ /* 0x020fca00078ec0ff */
[----:B------:R-:W-:-:S05]  /*0570*/  IMAD R19, R19, 0x22, R16 ;  /* 0x0000002213137824 */ /* 0x000fca00078e0210 */
[----:B------:R-:W-:-:S05]  /*0580*/  LEA R20, R20, R19, 0x1 ;  /* 0x0000001314147211 */ /* 0x000fca00078e08ff */
[----:B----4-:R4:W-:Y:S01]  /*0590*/  STS.U16 [R20], R17 ;  /* 0x0000001114007388 */ /* 0x0109e20000000400 */
[----:B------:R-:W-:Y:S05]  /*05a0*/  @!P0 BRA `(.L_x_4) ;  /* 0x00000000008c8947 */ /* 0x000fea0003800000 */
[C---:B----4-:R-:W-:Y:S02]  /*05b0*/  LOP3.LUT R20, R9.reuse, 0xf, RZ, 0xc0, !PT ;  /* 0x0000000f09147812 */ /* 0x050fe400078ec0ff */
[----:B------:R-:W-:Y:S02]  /*05c0*/  LEA.HI R22, R9, UR5, RZ, 0x1c ;  /* 0x0000000509167c11 */ /* 0x000fe4000f8fe0ff */
[----:B------:R-:W-:-:S04]  /*05d0*/  IADD3 R19, PT, PT, R20, UR4, RZ ;  /* 0x0000000414137c10 */ /* 0x000fc8000fffe0ff */
[----:B------:R-:W-:-:S04]  /*05e0*/  ISETP.GE.AND P0, PT, R19, R4, PT ;  /* 0x000000041300720c */ /* 0x000fc80003f06270 */
[----:B------:R-:W-:-:S13]  /*05f0*/  ISETP.LT.AND P0, PT, R22, R13, !P0 ;  /* 0x0000000d1600720c */ /* 0x000fda0004701270 */
[----:B------:R-:W4:Y:S01]  /*0600*/  @P0 LDC.64 R14, c[0x0][0x380] ;  /* 0x0000e000ff0e0b82 */ /* 0x000f220000000a00 */
[----:B------:R-:W-:Y:S01]  /*0610*/  @P0 IMAD R19, R22, R4, R19 ;  /* 0x0000000416130224 */ /* 0x000fe200078e0213 */
[----:B------:R-:W-:-:S03]  /*0620*/  @!P0 PRMT R17, RZ, 0x7610, R17 ;  /* 0x00007610ff118816 */ /* 0x000fc60000000011 */
[----:B----4-:R-:W-:-:S05]  /*0630*/  @P0 IMAD.WIDE.U32 R14, R19, 0x2, R14 ;  /* 0x00000002130e0825 */ /* 0x010fca00078e000e */
[----:B------:R-:W4:Y:S01]  /*0640*/  @P0 LDG.E.U16.CONSTANT R17, desc[UR6][R14.64] ;  /* 0x000000060e110981 */ /* 0x000f22000c1e9500 */
[----:B------:R-:W-:Y:S02]  /*0650*/  SHF.R.U32.HI R19, RZ, 0x4, R9 ;  /* 0x00000004ff137819 */ /* 0x000fe40000011609 */
[----:B------:R-:W-:Y:S02]  /*0660*/  ISETP.NE.AND P0, PT, R2, 0x2, PT ;  /* 0x000000020200780c */ /* 0x000fe40003f05270 */
[----:B------:R-:W-:Y:S01]  /*0670*/  MOV R23, R11 ;  /* 0x0000000b00177202 */ /* 0x000fe20000000f00 */
[----:B------:R-:W-:-:S05]  /*0680*/  IMAD R19, R19, 0x22, R16 ;  /* 0x0000002213137824 */ /* 0x000fca00078e0210 */
[----:B------:R-:W-:-:S05]  /*0690*/  LEA R20, R20, R19, 0x1 ;  /* 0x0000001314147211 */ /* 0x000fca00078e08ff */
[----:B----4-:R4:W-:Y:S01]  /*06a0*/  STS.U16 [R20], R17 ;  /* 0x0000001114007388 */ /* 0x0109e20000000400 */
[----:B------:R-:W-:Y:S05]  /*06b0*/  @!P0 BRA `(.L_x_4) ;  /* 0x0000000000488947 */ /* 0x000fea0003800000 */
[C---:B------:R-:W-:Y:S01]  /*06c0*/  LOP3.LUT R14, R11.reuse, 0xf, RZ, 0xc0, !PT ;  /* 0x0000000f0b0e7812 */ /* 0x040fe200078ec0ff */
[----:B------:R-:W-:Y:S01]  /*06d0*/  BSSY.RECONVERGENT B2, `(.L_x_5) ;  /* 0x000000e000027945 */ /* 0x000fe20003800200 */
[----:B----4-:R-:W-:Y:S02]  /*06e0*/  LEA.HI R20, R11, UR5, RZ, 0x1c ;  /* 0x000000050b147c11 */ /* 0x010fe4000f8fe0ff */
[----:B------:R-:W-:-:S04]  /*06f0*/  IADD3 R19, PT, PT, R14, UR4, RZ ;  /* 0x000000040e137c10 */ /* 0x000fc8000fffe0ff */
[----:B------:R-:W-:-:S04]  /*0700*/  ISETP.GE.AND P0, PT, R19, R4, PT ;  /* 0x000000041300720c */ /* 0x000fc80003f06270 */
[----:B------:R-:W-:Y:S02]  /*0710*/  ISETP.LT.AND P0, PT, R20, R13, !P0 ;  /* 0x0000000d1400720c */ /* 0x000fe40004701270 */
[----:B------:R-:W-:-:S05]  /*0720*/  SHF.R.U32.HI R13, RZ, 0x4, R11 ;  /* 0x00000004ff0d7819 */ /* 0x000fca000001160b */
[----:B------:R-:W-:-:S05]  /*0730*/  IMAD R13, R13, 0x22, R16 ;  /* 0x000000220d0d7824 */ /* 0x000fca00078e0210 */
[----:B------:R-:W-:Y:S02]  /*0740*/  LEA R17, R14, R13, 0x1 ;  /* 0x0000000d0e117211 */ /* 0x000fe400078e08ff */
[----:B------:R-:W-:Y:S01]  /*0750*/  @!P0 PRMT R14, RZ, 0x7610, R14 ;  /* 0x00007610ff0e8816 */ /* 0x000fe2000000000e */
[----:B------:R-:W-:Y:S06]  /*0760*/  @!P0 BRA `(.L_x_6) ;  /* 0x0000000000108947 */ /* 0x000fec0003800000 */
[----:B------:R-:W4:Y:S01]  /*0770*/  LDC.64 R14, c[0x0][0x380] ;  /* 0x0000e000ff0e7b82 */ /* 0x000f220000000a00 */
[----:B------:R-:W-:-:S04]  /*0780*/  IMAD R13, R20, R4, R19 ;  /* 0x00000004140d7224 */ /* 0x000fc800078e0213 */
[----:B----4-:R-:W-:-:S06]  /*0790*/  IMAD.WIDE.U32 R14, R13, 0x2, R14 ;  /* 0x000000020d0e7825 */ /* 0x010fcc00078e000e */
[----:B------:R4:W5:Y:S02]  /*07a0*/  LDG.E.U16.CONSTANT R14, desc[UR6][R14.64] ;  /* 0x000000060e0e7981 */ /* 0x000964000c1e9500 */
.L_x_6:
[----:B0123--:R-:W-:Y:S05]  /*07b0*/  BSYNC.RECONVERGENT B2 ;  /* 0x0000000000027941 */ /* 0x00ffea0003800200 */
.L_x_5:
[----:B-----5:R0:W-:Y:S01]  /*07c0*/  STS.U16 [R17], R14 ;  /* 0x0000000e11007388 */ /* 0x0201e20000000400 */
[----:B------:R-:W-:-:S07]  /*07d0*/  IADD3 R23, PT, PT, R6, R11, RZ ;  /* 0x0000000b06177210 */ /* 0x000fce0007ffe0ff */
.L_x_4:
[----:B0123--:R-:W-:Y:S05]  /*07e0*/  BSYNC.RECONVERGENT B1 ;  /* 0x0000000000017941 */ /* 0x00ffea0003800200 */
.L_x_3:
[----:B------:R-:W-:Y:S01]  /*07f0*/  ISETP.GE.U32.AND P2, PT, R8, 0x3, PT ;  /* 0x000000030800780c */ /* 0x000fe20003f46070 */
[----:B------:R-:W-:-:S12]  /*0800*/  BSSY.RECONVERGENT B1, `(.L_x_7) ;  /* 0x0000047000017945 */ /* 0x000fd80003800200 */
[----:B------:R-:W-:Y:S05]  /*0810*/  @!P2 BRA `(.L_x_8) ;  /* 0x000000040014a947 */ /* 0x000fea0003800000 */
[CC--:B------:R-:W-:Y:S01]  /*0820*/  LEA R13, R6.reuse, R23.reuse, 0x1 ;  /* 0x00000017060d7211 */ /* 0x0c0fe200078e08ff */
[C---:B------:R-:W-:Y:S01]  /*0830*/  IMAD R19, R6.reuse, 0x3, R23 ;  /* 0x0000000306137824 */ /* 0x040fe200078e0217 */
[----:B------:R-:W-:-:S07]  /*0840*/  IADD3 R21, PT, PT, R6, R23, RZ ;  /* 0x0000001706157210 */ /* 0x000fce0007ffe0ff */
.L_x_9:
[----:B0-----:R-:W-:Y:S01]  /*0850*/  LOP3.LUT R26, R21, 0xf, RZ, 0xc0, !PT ;  /* 0x0000000f151a7812 */ /* 0x001fe200078ec0ff */
[----:B------:R-:W0:Y:S01]  /*0860*/  S2R R24, SR_CgaCtaId ;  /* 0x0000000000187919 */ /* 0x000e220000008800 */
[----:B------:R-:W-:Y:S02]  /*0870*/  LOP3.LUT R4, R13, 0xf, RZ, 0xc0, !PT ;  /* 0x0000000f0d047812 */ /* 0x000fe400078ec0ff */
[----:B------:R-:W-:Y:S02]  /*0880*/  SHF.R.U32.HI R27, RZ, 0x4, R21 ;  /* 0x00000004ff1b7819 */ /* 0x000fe40000011615 */
[----:B------:R-:W-:Y:S02]  /*0890*/  IADD3 R14, PT, PT, R26, UR4, RZ ;  /* 0x000000041a0e7c10 */ /* 0x000fe4000fffe0ff */
[----:B----4-:R-:W-:Y:S02]  /*08a0*/  SHF.R.U32.HI R20, RZ, 0x4, R13 ;  /* 0x00000004ff147819 */ /* 0x010fe4000001160d */
[----:B------:R-:W-:-:S02]  /*08b0*/  IADD3 R22, PT, PT, R4, UR4, RZ ;  /* 0x0000000404167c10 */ /* 0x000fc4000fffe0ff */
[----:B------:R-:W-:Y:S02]  /*08c0*/  IADD3 R33, PT, PT, R27, UR5, RZ ;  /* 0x000000051b217c10 */ /* 0x000fe4000fffe0ff */
[----:B------:R-:W-:Y:S02]  /*08d0*/  ISETP.GE.AND P0, PT, R14, UR8, PT ;  /* 0x000000080e007c0c */ /* 0x000fe4000bf06270 */
[----:B------:R-:W-:Y:S02]  /*08e0*/  IADD3 R45, PT, PT, R20, UR5, RZ ;  /* 0x00000005142d7c10 */ /* 0x000fe4000fffe0ff */
[----:B------:R-:W-:Y:S02]  /*08f0*/  ISETP.GE.AND P3, PT, R22, UR8, PT ;  /* 0x0000000816007c0c */ /* 0x000fe4000bf66270 */
[----:B------:R-:W-:Y:S02]  /*0900*/  ISETP.LT.AND P0, PT, R33, UR9, !P0 ;  /* 0x0000000921007c0c */ /* 0x000fe4000c701270 */
[----:B------:R-:W-:-:S11]  /*0910*/  ISETP.LT.AND P3, PT, R45, UR9, !P3 ;  /* 0x000000092d007c0c */ /* 0x000fd6000df61270 */
[----:B------:R-:W-:Y:S01]  /*0920*/  @P0 IMAD R33, R33, UR8, R14 ;  /* 0x0000000821210c24 */ /* 0x000fe2000f8e020e */
[----:B------:R-:W1:Y:S01]  /*0930*/  @P0 LDC.64 R16, c[0x0][0x380] ;  /* 0x0000e000ff100b82 */ /* 0x000e620000000a00 */
[----:B------:R-:W-:Y:S01]  /*0940*/  @P3 IMAD R45, R45, UR8, R22 ;  /* 0x000000082d2d3c24 */ /* 0x000fe2000f8e0216 */
[----:B------:R-:W-:Y:S02]  /*0950*/  @!P3 PRMT R28, RZ, 0x7610, R28 ;  /* 0x00007610ff1cb816 */ /* 0x000fe4000000001c */
[----:B------:R-:W-:Y:S02]  /*0960*/  LOP3.LUT R32, R23, 0xf, RZ, 0xc0, !PT ;  /* 0x0000000f17207812 */ /* 0x000fe400078ec0ff */
[----:B------:R-:W-:Y:S02]  /*0970*/  @!P0 PRMT R22, RZ, 0x7610, R22 ;  /* 0x00007610ff168816 */ /* 0x000fe40000000016 */
[----:B------:R-:W2:Y:S01]  /*0980*/  @P3 LDC.64 R14, c[0x0][0x380] ;  /* 0x0000e000ff0e3b82 */ /* 0x000ea20000000a00 */
[----:B-1----:R-:W-:Y:S01]  /*0990*/  @P0 IMAD.WIDE.U32 R16, R33, 0x2, R16 ;  /* 0x0000000221100825 */ /* 0x002fe200078e0010 */
[----:B------:R-:W-:-:S03]  /*09a0*/  MOV R33, 0x400 ;  /* 0x0000040000217802 */ /* 0x000fc60000000f00 */
[----:B--2---:R-:W-:Y:S01]  /*09b0*/  @P3 IMAD.WIDE.U32 R14, R45, 0x2, R14 ;  /* 0x000000022d0e3825 */ /* 0x004fe200078e000e */
[----:B0-----:R-:W-:Y:S01]  /*09c0*/  LEA R24, R24, R33, 0x18 ;  /* 0x0000002118187211 */ /* 0x001fe200078ec0ff */
[----:B------:R-:W2:Y:S01]  /*09d0*/  @P0 LDG.E.U16.CONSTANT R22, desc[UR6][R16.64] ;  /* 0x0000000610160981 */ /* 0x000ea2000c1e9500 */
[----:B------:R-:W-:-:S03]  /*09e0*/  SHF.R.U32.HI R33, RZ, 0x4, R23 ;  /* 0x00000004ff217819 */ /* 0x000fc60000011617 */
[----:B------:R0:W3:Y:S01]  /*09f0*/  @P3 LDG.E.U16.CONSTANT R28, desc[UR6][R14.64] ;  /* 0x000000060e1c3981 */ /* 0x0000e2000c1e9500 */
[----:B------:R-:W-:Y:S01]  /*0a00*/  IADD3 R45, PT, PT, R33, UR5, RZ ;  /* 0x00000005212d7c10 */ /* 0x000fe2000fffe0ff */
[--C-:B------:R-:W-:Y:S02]  /*0a10*/  IMAD R20, R20, 0x22, R24.reuse ;  /* 0x0000002214147824 */ /* 0x100fe400078e0218 */
[----:B------:R-:W-:-:S05]  /*0a20*/  IMAD R27, R27, 0x22, R24 ;  /* 0x000000221b1b7824 */ /* 0x000fca00078e0218 */
[----:B------:R-:W-:Y:S02]  /*0a30*/  LEA R27, R26, R27, 0x1 ;  /* 0x0000001b1a1b7211 */ /* 0x000fe400078e08ff */
[----:B0-----:R-:W-:-:S04]  /*0a40*/  IADD3 R14, PT, PT, R32, UR4, RZ ;  /* 0x00000004200e7c10 */ /* 0x001fc8000fffe0ff */
[----:B------:R-:W-:-:S04]  /*0a50*/  ISETP.GE.AND P0, PT, R14, UR8, PT ;  /* 0x000000080e007c0c */ /* 0x000fc8000bf06270 */
[----:B------:R-:W-:-:S13]  /*0a60*/  ISETP.GE.OR P0, PT, R45, UR9, P0 ;  /* 0x000000092d007c0c */ /* 0x000fda0008706670 */
[----:B------:R-:W-:Y:S02]  /*0a70*/  @!P0 IMAD R17, R45, UR8, R14 ;  /* 0x000000082d118c24 */ /* 0x000fe4000f8e020e */
[----:B------:R-:W0:Y:S01]  /*0a80*/  @!P0 LDC.64 R14, c[0x0][0x380] ;  /* 0x0000e000ff0e8b82 */ /* 0x000e220000000a00 */
[----:B------:R-:W-:Y:S01]  /*0a90*/  IMAD R45, R33, 0x22, R24 ;  /* 0x00000022212d7824 */ /* 0x000fe200078e0218 */
[----:B------:R-:W-:Y:S02]  /*0aa0*/  LEA R33, R4, R20, 0x1 ;  /* 0x0000001404217211 */ /* 0x000fe400078e08ff */
[----:B------:R-:W-:Y:S02]  /*0ab0*/  LOP3.LUT R20, R19, 0xf, RZ, 0xc0, !PT ;  /* 0x0000000f13147812 */ /* 0x000fe400078ec0ff */
[----:B------:R-:W-:Y:S02]  /*0ac0*/  LEA R4, R32, R45, 0x1 ;  /* 0x0000002d20047211 */ /* 0x000fe400078e08ff */
[----:B------:R-:W-:-:S04]  /*0ad0*/  IADD3 R26, PT, PT, R20, UR4, RZ ;  /* 0x00000004141a7c10 */ /* 0x000fc8000fffe0ff */
[----:B------:R-:W-:Y:S01]  /*0ae0*/  ISETP.GE.AND P3, PT, R26, UR8, PT ;  /* 0x000000081a007c0c */ /* 0x000fe2000bf66270 */
[----:B0-----:R-:W-:Y:S01]  /*0af0*/  @!P0 IMAD.WIDE.U32 R16, R17, 0x2, R14 ;  /* 0x0000000211108825 */ /* 0x001fe200078e000e */
[----:B------:R-:W-:-:S05]  /*0b00*/  SHF.R.U32.HI R15, RZ, 0x4, R19 ;  /* 0x00000004ff0f7819 */ /* 0x000fca0000011613 */
[C---:B------:R-:W-:Y:S01]  /*0b10*/  IMAD R45, R15.reuse, 0x22, R24 ;  /* 0x000000220f2d7824 */ /* 0x040fe200078e0218 */
[----:B------:R-:W-:Y:S01]  /*0b20*/  IADD3 R15, PT, PT, R15, UR5, RZ ;  /* 0x000000050f0f7c10 */ /* 0x000fe2000fffe0ff */
[----:B------:R-:W4:Y:S03]  /*0b30*/  @!P0 LDG.E.U16.CONSTANT R24, desc[UR6][R16.64] ;  /* 0x0000000610188981 */ /* 0x000f26000c1e9500 */
[----:B------:R-:W-:-:S13]  /*0b40*/  ISETP.LT.AND P3, PT, R15, UR9, !P3 ;  /* 0x000000090f007c0c */ /* 0x000fda000df61270 */
[----:B------:R-:W-:Y:S02]  /*0b50*/  @P3 IMAD R26, R15, UR8, R26 ;  /* 0x000000080f1a3c24 */ /* 0x000fe4000f8e021a */
[----:B------:R-:W0:Y:S02]  /*0b60*/  @P3 LDC.64 R14, c[0x0][0x380] ;  /* 0x0000e000ff0e3b82 */ /* 0x000e240000000a00 */
[----:B0-----:R-:W-:Y:S01]  /*0b70*/  @P3 IMAD.WIDE.U32 R14, R26, 0x2, R14 ;  /* 0x000000021a0e3825 */ /* 0x001fe200078e000e */
[----:B------:R-:W-:-:S06]  /*0b80*/  @!P3 PRMT R26, RZ, 0x7610, R26 ;  /* 0x00007610ff1ab816 */ /* 0x000fcc000000001a */
[----:B------:R-:W5:Y:S01]  /*0b90*/  @P3 LDG.E.U16.CONSTANT R26, desc[UR6][R14.64] ;  /* 0x000000060e1a3981 */ /* 0x000f62000c1e9500 */
[----:B------:R-:W-:Y:S02]  /*0ba0*/  LEA R45, R20, R45, 0x1 ;  /* 0x0000002d142d7211 */ /* 0x000fe400078e08ff */
[----:B------:R-:W-:-:S04]  /*0bb0*/  IADD3 R23, PT, PT, R6, R23, R6 ;  /* 0x0000001706177210 */ /* 0x000fc80007ffe006 */
[C---:B------:R-:W-:Y:S02]  /*0bc0*/  IADD3 R23, PT, PT, R6.reuse, R23, R6 ;  /* 0x0000001706177210 */ /* 0x040fe40007ffe006 */
[C---:B------:R-:W-:Y:S02]  /*0bd0*/  LEA R13, R6.reuse, R13, 0x2 ;  /* 0x0000000d060d7211 */ /* 0x040fe400078e10ff */
[C---:B------:R-:W-:Y:S02]  /*0be0*/  LEA R19, R6.reuse, R19, 0x2 ;  /* 0x0000001306137211 */ /* 0x040fe400078e10ff */
[----:B------:R-:W-:Y:S02]  /*0bf0*/  LEA R21, R6, R21, 0x2 ;  /* 0x0000001506157211 */ /* 0x000fe400078e10ff */
[----:B------:R-:W-:-:S05]  /*0c00*/  @P0 PRMT R24, RZ, 0x7610, R24 ;  /* 0x00007610ff180816 */ /* 0x000fca0000000018 */
[----:B----4-:R0:W-:Y:S04]  /*0c10*/  STS.U16 [R4], R24 ;  /* 0x0000001804007388 */ /* 0x0101e80000000400 */
[----:B--2---:R0:W-:Y:S04]  /*0c20*/  STS.U16 [R27], R22 ;  /* 0x000000161b007388 */ /* 0x0041e80000000400 */
[----:B---3--:R0:W-:Y:S01]  /*0c30*/  STS.U16 [R33], R28 ;  /* 0x0000001c21007388 */ /* 0x0081e20000000400 */
[----:B------:R-:W-:-:S03]  /*0c40*/  ISETP.GE.U32.AND P0, PT, R23, 0x400, PT ;  /* 0x000004001700780c */ /* 0x000fc60003f06070 */
[----:B-----5:R0:W-:Y:S10]  /*0c50*/  STS.U16 [R45], R26 ;  /* 0x0000001a2d007388 */ /* 0x0201f40000000400 */
[----:B------:R-:W-:Y:S05]  /*0c60*/  @!P0 BRA `(.L_x_9) ;  /* 0xfffffff800f88947 */ /* 0x000fea000383ffff */
.L_x_8:
[----:B------:R-:W-:Y:S05]  /*0c70*/  BSYNC.RECONVERGENT B1 ;  /* 0x0000000000017941 */ /* 0x000fea0003800200 */
.L_x_7:
[----:B------:R-:W-:Y:S01]  /*0c80*/  BSSY.RECONVERGENT B1, `(.L_x_10) ;  /* 0x000003c000017945 */ /* 0x000fe20003800200 */
[----:B0-----:R-:W-:-:S03]  /*0c90*/  MOV R27, R7 ;  /* 0x00000007001b7202 */ /* 0x001fc60000000f00 */
[----:B------:R-:W-:Y:S05]  /*0ca0*/  @!P1 BRA `(.L_x_11) ;  /* 0x0000000000e49947 */ /* 0x000fea0003800000 */
[----:B------:R-:W0:Y:S01]  /*0cb0*/  LDC R13, c[0x0][0x3a0] ;  /* 0x0000e800ff0d7b82 */ /* 0x000e220000000800 */
[----:B------:R-:W-:Y:S02]  /*0cc0*/  SHF.R.U32.HI R21, RZ, 0x6, R7 ;  /* 0x00000006ff157819 */ /* 0x000fe40000011607 */
[----:B----4-:R-:W-:Y:S02]  /*0cd0*/  LOP3.LUT R15, R7, 0x3f, RZ, 0xc0, !PT ;  /* 0x0000003f070f7812 */ /* 0x010fe400078ec0ff */
[----:B------:R-:W-:Y:S02]  /*0ce0*/  IADD3 R4, PT, PT, R21, UR4, RZ ;  /* 0x0000000415047c10 */ /* 0x000fe4000fffe0ff */
[----:B------:R-:W-:Y:S01]  /*0cf0*/  LEA R16, R0, R15, 0x6 ;  /* 0x0000000f00107211 */ /* 0x000fe200078e30ff */
[----:B------:R-:W1:Y:S01]  /*0d00*/  LDC R17, c[0x0][0x39c] ;  /* 0x0000e700ff117b82 */ /* 0x000e620000000800 */
[----:B0-----:R-:W-:-:S04]  /*0d10*/  ISETP.GE.AND P0, PT, R4, R13, PT ;  /* 0x0000000d0400720c */ /* 0x001fc80003f06270 */
[----:B-1----:R-:W-:-:S13]  /*0d20*/  ISETP.LT.AND P0, PT, R16, R17, !P0 ;  /* 0x000000111000720c */ /* 0x002fda0004701270 */
[----:B------:R-:W0:Y:S01]  /*0d30*/  @P0 LDC.64 R14, c[0x0][0x388] ;  /* 0x0000e200ff0e0b82 */ /* 0x000e220000000a00 */
[----:B------:R-:W-:Y:S01]  /*0d40*/  @P0 IMAD R19, R16, R13, R4 ;  /* 0x0000000d10130224 */ /* 0x000fe200078e0204 */
[----:B------:R-:W-:-:S03]  /*0d50*/  @!P0 PRMT R16, RZ, 0x7610, R16 ;  /* 0x00007610ff108816 */ /* 0x000fc60000000010 */
[----:B0-----:R-:W-:-:S05]  /*0d60*/  @P0 IMAD.WIDE.U32 R14, R19, 0x2, R14 ;  /* 0x00000002130e0825 */ /* 0x001fca00078e000e */
[----:B------:R-:W2:Y:S01]  /*0d70*/  @P0 LDG.E.U16.CONSTANT R16, desc[UR6][R14.64] ;  /* 0x000000060e100981 */ /* 0x000ea2000c1e9500 */
[----:B------:R-:W-:Y:S02]  /*0d80*/  MOV R4, 0x400 ;  /* 0x0000040000047802 */ /* 0x000fe40000000f00 */
[----:B------:R-:W-:Y:S01]  /*0d90*/  SHF.L.U32 R20, R7, 0x1, RZ ;  /* 0x0000000107147819 */ /* 0x000fe200000006ff */
[----:B------:R-:W0:Y:S01]  /*0da0*/  S2R R19, SR_CgaCtaId ;  /* 0x0000000000137919 */ /* 0x000e220000008800 */
[----:B------:R-:W-:Y:S02]  /*0db0*/  IADD3 R4, PT, PT, R4, 0x880, RZ ;  /* 0x0000088004047810 */ /* 0x000fe40007ffe0ff */
[----:B------:R-:W-:Y:S02]  /*0dc0*/  LOP3.LUT R20, R20, 0x7e, RZ, 0xc0, !PT ;  /* 0x0000007e14147812 */ /* 0x000fe400078ec0ff */
[----:B------:R-:W-:Y:S02]  /*0dd0*/  ISETP.NE.AND P0, PT, R2, 0x1, PT ;  /* 0x000000010200780c */ /* 0x000fe40003f05270 */
[----:B------:R-:W-:-:S02]  /*0de0*/  MOV R27, R9 ;  /* 0x00000009001b7202 */ /* 0x000fc40000000f00 */
[----:B0-----:R-:W-:-:S05]  /*0df0*/  LEA R4, R19, R4, 0x18 ;  /* 0x0000000413047211 */ /* 0x001fca00078ec0ff */
[----:B------:R-:W-:-:S05]  /*0e00*/  IMAD R19, R21, 0x82, R4 ;  /* 0x0000008215137824 */ /* 0x000fca00078e0204 */
[----:B------:R-:W-:-:S05]  /*0e10*/  IADD3 R19, PT, PT, R19, R20, RZ ;  /* 0x0000001413137210 */ /* 0x000fca0007ffe0ff */
[----:B--2---:R0:W-:Y:S01]  /*0e20*/  STS.U16 [R19], R16 ;  /* 0x0000001013007388 */ /* 0x0041e20000000400 */
[----:B------:R-:W-:Y:S05]  /*0e30*/  @!P0 BRA `(.L_x_11) ;  /* 0x0000000000808947 */ /* 0x000fea0003800000 */
[----:B------:R-:W-:-:S04]  /*0e40*/  SHF.R.U32.HI R21, RZ, 0x6, R9 ;  /* 0x00000006ff157819 */ /* 0x000fc80000011609 */
[----:B0-----:R-:W-:-:S04]  /*0e50*/  IADD3 R16, PT, PT, R21, UR4, RZ ;  /* 0x0000000415107c10 */ /* 0x001fc8000fffe0ff */
[----:B------:R-:W-:-:S04]  /*0e60*/  ISETP.GE.AND P0, PT, R16, R13, PT ;  /* 0x0000000d1000720c */ /* 0x000fc80003f06270 */
[----:B------:R-:W-:-:S13]  /*0e70*/  ISETP.LT.AND P0, PT, R10, R17, !P0 ;  /* 0x000000110a00720c */ /* 0x000fda0004701270 */
[----:B------:R-:W0:Y:S01]  /*0e80*/  @P0 LDC.64 R14, c[0x0][0x388] ;  /* 0x0000e200ff0e0b82 */ /* 0x000e220000000a00 */
[--C-:B------:R-:W-:Y:S01]  /*0e90*/  @P0 IMAD R19, R10, R13, R16.reuse ;  /* 0x0000000d0a130224 */ /* 0x100fe200078e0210 */
[----:B------:R-:W-:-:S03]  /*0ea0*/  @!P0 PRMT R16, RZ, 0x7610, R16 ;  /* 0x00007610ff108816 */ /* 0x000fc60000000010 */
[----:B0-----:R-:W-:-:S05]  /*0eb0*/  @P0 IMAD.WIDE.U32 R14, R19, 0x2, R14 ;  /* 0x00000002130e0825 */ /* 0x001fca00078e000e */
[----:B------:R-:W2:Y:S01]  /*0ec0*/  @P0 LDG.E.U16.CONSTANT R16, desc[UR6][R14.64] ;  /* 0x000000060e100981 */ /* 0x000ea2000c1e9500 */
[----:B------:R-:W-:Y:S01]  /*0ed0*/  SHF.L.U32 R20, R9, 0x1, RZ ;  /* 0x0000000109147819 */ /* 0x000fe200000006ff */
[----:B------:R-:W-:Y:S01]  /*0ee0*/  IMAD R19, R21, 0x82, R4 ;  /* 0x0000008215137824 */ /* 0x000fe200078e0204 */
[----:B------:R-:W-:Y:S02]  /*0ef0*/  ISETP.NE.AND P0, PT, R2, 0x2, PT ;  /* 0x000000020200780c */ /* 0x000fe40003f05270 */
[----:B------:R-:W-:Y:S02]  /*0f00*/  LOP3.LUT R20, R20, 0x7e, RZ, 0xc0, !PT ;  /* 0x0000007e14147812 */ /* 0x000fe400078ec0ff */
[----:B------:R-:W-:Y:S02]  /*0f10*/  MOV R27, R11 ;  /* 0x0000000b001b7202 */ /* 0x000fe40000000f00 */
[----:B------:R-:W-:-:S05]  /*0f20*/  IADD3 R19, PT, PT, R19, R20, RZ ;  /* 0x0000001413137210 */ /* 0x000fca0007ffe0ff */
[----:B--2---:R1:W-:Y:S02]  /*0f30*/  STS.U16 [R19], R16 ;  /* 0x0000001013007388 */ /* 0x0043e40000000400 */
[----:B------:R-:W-:Y:S05]  /*0f40*/  @!P0 BRA `(.L_x_11) ;  /* 0x00000000003c8947 */ /* 0x000fea0003800000 */
[----:B-1----:R-:W-:-:S04]  /*0f50*/  SHF.R.U32.HI R19, RZ, 0x6, R11 ;  /* 0x00000006ff137819 */ /* 0x002fc8000001160b */
[----:B------:R-:W-:-:S04]  /*0f60*/  IADD3 R16, PT, PT, R19, UR4, RZ ;  /* 0x0000000413107c10 */ /* 0x000fc8000fffe0ff */
[----:B------:R-:W-:-:S04]  /*0f70*/  ISETP.GE.AND P0, PT, R16, R13, PT ;  /* 0x0000000d1000720c */ /* 0x000fc80003f06270 */
[----:B------:R-:W-:-:S13]  /*0f80*/  ISETP.LT.AND P0, PT, R12, R17, !P0 ;  /* 0x000000110c00720c */ /* 0x000fda0004701270 */
[----:B------:R-:W0:Y:S01]  /*0f90*/  @P0 LDC.64 R14, c[0x0][0x388] ;  /* 0x0000e200ff0e0b82 */ /* 0x000e220000000a00 */
[----:B------:R-:W-:Y:S01]  /*0fa0*/  @P0 IMAD R17, R12, R13, R16 ;  /* 0x0000000d0c110224 */ /* 0x000fe200078e0210 */
[----:B------:R-:W-:-:S03]  /*0fb0*/  @!P0 PRMT R13, RZ, 0x7610, R13 ;  /* 0x00007610ff0d8816 */ /* 0x000fc6000000000d */
[----:B0-----:R-:W-:-:S05]  /*0fc0*/  @P0 IMAD.WIDE.U32 R14, R17, 0x2, R14 ;  /* 0x00000002110e0825 */ /* 0x001fca00078e000e */
[----:B------:R-:W2:Y:S01]  /*0fd0*/  @P0 LDG.E.U16.CONSTANT R13, desc[UR6][R14.64] ;  /* 0x000000060e0d0981 */ /* 0x000ea2000c1e9500 */
[----:B------:R-:W-:Y:S01]  /*0fe0*/  SHF.L.U32 R16, R11, 0x1, RZ ;  /* 0x000000010b107819 */ /* 0x000fe200000006ff */
[----:B------:R-:W-:Y:S01]  /*0ff0*/  IMAD R4, R19, 0x82, R4 ;  /* 0x0000008213047824 */ /* 0x000fe200078e0204 */
[----:B------:R-:W-:Y:S02]  /*1000*/  IADD3 R27, PT, PT, R6, R11, RZ ;  /* 0x0000000b061b7210 */ /* 0x000fe40007ffe0ff */
[----:B------:R-:W-:-:S04]  /*1010*/  LOP3.LUT R17, R16, 0x7e, RZ, 0xc0, !PT ;  /* 0x0000007e10117812 */ /* 0x000fc800078ec0ff */
[----:B------:R-:W-:-:S05]  /*1020*/  IADD3 R4, PT, PT, R4, R17, RZ ;  /* 0x0000001104047210 */ /* 0x000fca0007ffe0ff */
[----:B--2---:R2:W-:Y:S02]  /*1030*/  STS.U16 [R4], R13 ;  /* 0x0000000d04007388 */ /* 0x0045e40000000400 */
.L_x_11:
[----:B------:R-:W-:Y:S05]  /*1040*/  BSYNC.RECONVERGENT B1 ;  /* 0x0000000000017941 */ /* 0x000fea0003800200 */
.L_x_10:
[----:B------:R-:W-:Y:S05]  /*1050*/  @!P2 BRA `(.L_x_2) ;  /* 0x000000040008a947 */ /* 0x000fea0003800000 */
.L_x_12:
[----:B------:R-:W-:Y:S01]  /*1060*/  IADD3 R45, PT, PT, R6, R27, RZ ;  /* 0x0000001b062d7210 */ /* 0x000fe20007ffe0ff */
[----:B0-----:R-:W3:Y:S01]  /*1070*/  S2R R26, SR_CgaCtaId ;  /* 0x00000000001a7919 */ /* 0x001ee20000008800 */
[----:B01----:R-:W-:Y:S02]  /*1080*/  SHF.R.U32.HI R19, RZ, 0x6, R27 ;  /* 0x00000006ff137819 */ /* 0x003fe4000001161b */
[----:B--2---:R-:W-:Y:S02]  /*1090*/  SHF.R.U32.HI R4, RZ, 0x6, R45 ;  /* 0x00000006ff047819 */ /* 0x004fe4000001162d */
[----:B------:R-:W-:Y:S02]  /*10a0*/  LOP3.LUT R23, R45, 0x3f, RZ, 0xc0, !PT ;  /* 0x0000003f2d177812 */ /* 0x000fe400078ec0ff */
[----:B------:R-:W-:Y:S02]  /*10b0*/  IADD3 R16, PT, PT, R4, UR4, RZ ;  /* 0x0000000404107c10 */ /* 0x000fe4000fffe0ff */
[----:B------:R-:W-:-:S02]  /*10c0*/  LEA R21, R0, R23, 0x6 ;  /* 0x0000001700157211 */ /* 0x000fc400078e30ff */
[----:B------:R-:W-:Y:S02]  /*10d0*/  ISETP.GE.AND P1, PT, R16, UR10, PT ;  /* 0x0000000a10007c0c */ /* 0x000fe4000bf26270 */
[----:B------:R-:W-:Y:S02]  /*10e0*/  IADD3 R45, PT, PT, R6, R45, RZ ;  /* 0x0000002d062d7210 */ /* 0x000fe40007ffe0ff */
[----:B------:R-:W-:Y:S02]  /*10f0*/  ISETP.LT.AND P1, PT, R21, UR11, !P1 ;  /* 0x0000000b15007c0c */ /* 0x000fe4000cf21270 */
[----:B------:R-:W-:Y:S02]  /*1100*/  IADD3 R28, PT, PT, R19, UR4, RZ ;  /* 0x00000004131c7c10 */ /* 0x000fe4000fffe0ff */
[----:B------:R-:W-:Y:S02]  /*1110*/  LOP3.LUT R27, R27, 0x3f, RZ, 0xc0, !PT ;  /* 0x0000003f1b1b7812 */ /* 0x000fe400078ec0ff */
[----:B------:R-:W-:-:S02]  /*1120*/  SHF.R.U32.HI R13, RZ, 0x6, R45 ;  /* 0x00000006ff0d7819 */ /* 0x000fc4000001162d */
[----:B------:R-:W-:Y:S02]  /*1130*/  ISETP.GE.AND P0, PT, R28, UR10, PT ;  /* 0x0000000a1c007c0c */ /* 0x000fe4000bf06270 */
[----:B------:R-:W-:Y:S02]  /*1140*/  LEA R24, R0, R27, 0x6 ;  /* 0x0000001b00187211 */ /* 0x000fe400078e30ff */
[----:B------:R-:W-:Y:S01]  /*1150*/  LOP3.LUT R33, R45, 0x3f, RZ, 0xc0, !PT ;  /* 0x0000003f2d217812 */ /* 0x000fe200078ec0ff */
[----:B------:R-:W-:Y:S01]  /*1160*/  @P1 IMAD R21, R21, UR10, R16 ;  /* 0x0000000a15151c24 */ /* 0x000fe2000f8e0210 */
[----:B------:R-:W-:Y:S01]  /*1170*/  IADD3 R16, PT, PT, R13, UR4, RZ ;  /* 0x000000040d107c10 */ /* 0x000fe2000fffe0ff */
[----:B----4-:R-:W0:Y:S01]  /*1180*/  @P1 LDC.64 R14, c[0x0][0x388] ;  /* 0x0000e200ff0e1b82 */ /* 0x010e220000000a00 */
[----:B------:R-:W-:Y:S02]  /*1190*/  ISETP.GE.OR P0, PT, R24, UR11, P0 ;  /* 0x0000000b18007c0c */ /* 0x000fe40008706670 */
[----:B------:R-:W-:-:S02]  /*11a0*/  ISETP.GE.AND P2, PT, R16, UR10, PT ;  /* 0x0000000a10007c0c */ /* 0x000fc4000bf46270 */
[----:B------:R-:W-:Y:S02]  /*11b0*/  LEA R17, R0, R33, 0x6 ;  /* 0x0000002100117211 */ /* 0x000fe400078e30ff */
[----:B------:R-:W-:Y:S02]  /*11c0*/  @!P1 PRMT R22, RZ, 0x7610, R22 ;  /* 0x00007610ff169816 */ /* 0x000fe40000000016 */
[----:B------:R-:W-:-:S05]  /*11d0*/  ISETP.LT.AND P2, PT, R17, UR11, !P2 ;  /* 0x0000000b11007c0c */ /* 0x000fca000d741270 */
[----:B------:R-:W-:Y:S01]  /*11e0*/  @!P0 IMAD R28, R24, UR10, R28 ;  /* 0x0000000a181c8c24 */ /* 0x000fe2000f8e021c */
[----:B------:R-:W-:-:S04]  /*11f0*/  MOV R24, 0x400 ;  /* 0x0000040000187802 */ /* 0x000fc80000000f00 */
[----:B------:R-:W-:-:S03]  /*1200*/  IADD3 R32, PT, PT, R24, 0x880, RZ ;  /* 0x0000088018207810 */ /* 0x000fc60007ffe0ff */
[----:B------:R-:W-:Y:S02]  /*1210*/  @P2 IMAD R24, R17, UR10, R16 ;  /* 0x0000000a11182c24 */ /* 0x000fe4000f8e0210 */
[----:B------:R-:W1:Y:S01]  /*1220*/  @!P0 LDC.64 R16, c[0x0][0x388] ;  /* 0x0000e200ff108b82 */ /* 0x000e620000000a00 */
[----:B0-----:R-:W-:Y:S01]  /*1230*/  @P1 IMAD.WIDE.U32 R20, R21, 0x2, R14 ;  /* 0x0000000215141825 */ /* 0x001fe200078e000e */
[----:B------:R-:W-:Y:S02]  /*1240*/  IADD3 R45, PT, PT, R6, R45, RZ ;  /* 0x0000002d062d7210 */ /* 0x000fe40007ffe0ff */
[----:B---3--:R-:W-:Y:S02]  /*1250*/  LEA R26, R26, R32, 0x18 ;  /* 0x000000201a1a7211 */ /* 0x008fe400078ec0ff */
[----:B------:R0:W2:Y:S02]  /*1260*/  @P1 LDG.E.U16.CONSTANT R22, desc[UR6][R20.64] ;  /* 0x0000000614161981 */ /* 0x0000a4000c1e9500 */
[----:B------:R-:W3:Y:S01]  /*1270*/  @P2 LDC.64 R14, c[0x0][0x388] ;  /* 0x0000e200ff0e2b82 */ /* 0x000ee20000000a00 */
[--C-:B------:R-:W-:Y:S01]  /*1280*/  IMAD R4, R4, 0x82, R26.reuse ;  /* 0x0000008204047824 */ /* 0x100fe200078e021a */
[----:B0-----:R-:W-:Y:S01]  /*1290*/  SHF.R.U32.HI R21, RZ, 0x6, R45 ;  /* 0x00000006ff157819 */ /* 0x001fe2000001162d */
[----:B------:R-:W-:-:S03]  /*12a0*/  IMAD R20, R19, 0x82, R26 ;  /* 0x0000008213147824 */ /* 0x000fc600078e021a */
[----:B------:R-:W-:Y:S01]  /*12b0*/  IADD3 R32, PT, PT, R21, UR4, RZ ;  /* 0x0000000415207c10 */ /* 0x000fe2000fffe0ff */
[----:B-1----:R-:W-:-:S04]  /*12c0*/  @!P0 IMAD.WIDE.U32 R16, R28, 0x2, R16 ;  /* 0x000000021c108825 */ /* 0x002fc800078e0010 */
[--C-:B------:R-:W-:Y:S01]  /*12d0*/  IMAD R28, R13, 0x82, R26.reuse ;  /* 0x000000820d1c7824 */ /* 0x100fe200078e021a */
[----:B------:R-:W-:Y:S01]  /*12e0*/  LOP3.LUT R13, R45, 0x3f, RZ, 0xc0, !PT ;  /* 0x0000003f2d0d7812 */ /* 0x000fe200078ec0ff */
[----:B------:R-:W-:Y:S01]  /*12f0*/  IMAD R26, R21, 0x82, R26 ;  /* 0x00000082151a7824 */ /* 0x000fe200078e021a */
[----:B------:R-:W-:Y:S01]  /*1300*/  ISETP.GE.AND P1, PT, R32, UR10, PT ;  /* 0x0000000a20007c0c */ /* 0x000fe2000bf26270 */
[----:B---3--:R-:W-:Y:S01]  /*1310*/  @P2 IMAD.WIDE.U32 R14, R24, 0x2, R14 ;  /* 0x00000002180e2825 */ /* 0x008fe200078e000e */
[----:B------:R-:W-:Y:S01]  /*1320*/  LEA R21, R0, R13, 0x6 ;  /* 0x0000000d00157211 */ /* 0x000fe200078e30ff */
[----:B------:R-:W3:Y:S01]  /*1330*/  @!P0 LDG.E.U16.CONSTANT R19, desc[UR6][R16.64] ;  /* 0x0000000610138981 */ /* 0x000ee2000c1e9500 */
[----:B------:R-:W-:Y:S02]  /*1340*/  @!P2 PRMT R24, RZ, 0x7610, R24 ;  /* 0x00007610ff18a816 */ /* 0x000fe40000000018 */
[----:B------:R-:W-:-:S04]  /*1350*/  ISETP.LT.AND P1, PT, R21, UR11, !P1 ;  /* 0x0000000b15007c0c */ /* 0x000fc8000cf21270 */
[----:B------:R0:W4:Y:S09]  /*1360*/  @P2 LDG.E.U16.CONSTANT R24, desc[UR6][R14.64] ;  /* 0x000000060e182981 */ /* 0x000132000c1e9500 */
[----:B------:R-:W-:Y:S01]  /*1370*/  @P1 IMAD R21, R21, UR10, R32 ;  /* 0x0000000a15151c24 */ /* 0x000fe2000f8e0220 */
[----:B0-----:R-:W0:Y:S03]  /*1380*/  @P1 LDC.64 R14, c[0x0][0x388] ;  /* 0x0000e200ff0e1b82 */ /* 0x001e260000000a00 */
[----:B0-----:R-:W-:Y:S01]  /*1390*/  @P1 IMAD.WIDE.U32 R14, R21, 0x2, R14 ;  /* 0x00000002150e1825 */ /* 0x001fe200078e000e */
[----:B------:R-:W-:-:S06]  /*13a0*/  @!P1 PRMT R21, RZ, 0x7610, R21 ;  /* 0x00007610ff159816 */ /* 0x000fcc0000000015 */
[----:B------:R-:W5:Y:S01]  /*13b0*/  @P1 LDG.E.U16.CONSTANT R21, desc[UR6][R14.64] ;  /* 0x000000060e151981 */ /* 0x000f62000c1e9500 */
[----:B------:R-:W-:Y:S02]  /*13c0*/  LEA R20, R27, R20, 0x1 ;  /* 0x000000141b147211 */ /* 0x000fe400078e08ff */
[----:B------:R-:W-:Y:S02]  /*13d0*/  LEA R23, R23, R4, 0x1 ;  /* 0x0000000417177211 */ /* 0x000fe400078e08ff */
[----:B------:R-:W-:Y:S02]  /*13e0*/  LEA R33, R33, R28, 0x1 ;  /* 0x0000001c21217211 */ /* 0x000fe400078e08ff */
[----:B------:R-:W-:Y:S02]  /*13f0*/  LEA R26, R13, R26, 0x1 ;  /* 0x0000001a0d1a7211 */ /* 0x000fe400078e08ff */
[----:B------:R-:W-:Y:S02]  /*1400*/  IADD3 R27, PT, PT, R6, R45, RZ ;  /* 0x0000002d061b7210 */ /* 0x000fe40007ffe0ff */
[----:B------:R-:W-:-:S05]  /*1410*/  @P0 PRMT R19, RZ, 0x7610, R19 ;  /* 0x00007610ff130816 */ /* 0x000fca0000000013 */
[----:B---3--:R0:W-:Y:S04]  /*1420*/  STS.U16 [R20], R19 ;  /* 0x0000001314007388 */ /* 0x0081e80000000400 */
[----:B--2---:R0:W-:Y:S04]  /*1430*/  STS.U16 [R23], R22 ;  /* 0x0000001617007388 */ /* 0x0041e80000000400 */
[----:B----4-:R0:W-:Y:S01]  /*1440*/  STS.U16 [R33], R24 ;  /* 0x0000001821007388 */ /* 0x0101e20000000400 */
[----:B------:R-:W-:-:S03]  /*1450*/  ISETP.GE.U32.AND P0, PT, R27, 0x400, PT ;  /* 0x000004001b00780c */ /* 0x000fc60003f06070 */
[----:B-----5:R0:W-:Y:S10]  /*1460*/  STS.U16 [R26], R21 ;  /* 0x000000151a007388 */ /* 0x0201f40000000400 */
[----:B------:R-:W-:Y:S05]  /*1470*/  @!P0 BRA `(.L_x_12) ;  /* 0xfffffff800f88947 */ /* 0x000fea000383ffff */
.L_x_2:
[----:B0123--:R-:W-:Y:S05]  /*1480*/  BSYNC.RECONVERGENT B0 ;  /* 0x0000000000007941 */ /* 0x00ffea0003800200 */
.L_x_1:
[----:B------:R-:W0:Y:S01]  /*1490*/  S2R R13, SR_CgaCtaId ;  /* 0x00000000000d7919 */ /* 0x000e220000008800 */
[----:B------:R-:W-:Y:S01]  /*14a0*/  MOV R4, 0x400 ;  /* 0x0000040000047802 */ /* 0x000fe20000000f00 */
[----:B------:R-:W1:Y:S03]  /*14b0*/  LDCU UR8, c[0x0][0x3a0] ;  /* 0x00007400ff0877ac */ /* 0x000e660008000800 */
[----:B------:R-:W-:Y:S01]  /*14c0*/  IADD3 R14, PT, PT, R4, 0x880, RZ ;  /* 0x00000880040e7810 */ /* 0x000fe20007ffe0ff */
[----:B------:R-:W-:-:S04]  /*14d0*/  UIADD3 UR4, UPT, UPT, UR4, 0x10, URZ ;  /* 0x0000001004047890 */ /* 0x000fc8000fffe0ff */
[----:B-1----:R-:W-:Y:S01]  /*14e0*/  UISETP.GE.AND UP0, UPT, UR4, UR8, UPT ;  /* 0x000000080400728c */ /* 0x002fe2000bf06270 */
[C---:B0-----:R-:W-:Y:S02]  /*14f0*/  LEA R4, R13.reuse, R4, 0x18 ;  /* 0x000000040d047211 */ /* 0x041fe400078ec0ff */
[----:B------:R-:W-:-:S03]  /*1500*/  LEA R14, R13, R14, 0x18 ;  /* 0x0000000e0d0e7211 */ /* 0x000fc600078ec0ff */
[----:B------:R-:W-:Y:S01]  /*1510*/  IMAD R4, R5, 0x22, R4 ;  /* 0x0000002205047824 */ /* 0x000fe200078e0204 */
[----:B------:R-:W-:Y:S01]  /*1520*/  BAR.SYNC.DEFER_BLOCKING 0x0 ;  /* 0x0000000000007b1d */ /* 0x000fe20000010000 */
[----:B------:R-:W-:-:S05]  /*1530*/  LEA R13, R3, R14, 0x3 ;  /* 0x0000000e030d7211 */ /* 0x000fca00078e18ff */
[----:B----4-:R-:W0:Y:S04]  /*1540*/  LDS.64 R16, [R4] ;  /* 0x0000000004107984 */ /* 0x010e280000000a00 */
[----:B------:R-:W1:Y:S04]  /*1550*/  LDS.64 R14, [R13] ;  /* 0x000000000d0e7984 */ /* 0x000e680000000a00 */
[----:B------:R-:W2:Y:S04]  /*1560*/  LDS.64 R22, [R4+0x20] ;  /* 0x0000200004167984 */ /* 0x000ea80000000a00 */
[----:B------:R-:W3:Y:S04]  /*1570*/  LDS R21, [R4+0x44] ;  /* 0x0000440004157984 */ /* 0x000ee80000000800 */
[----:B------:R-:W4:Y:S01]  /*1580*/  LDS.U16 R27, [R4+0x66] ;  /* 0x00006600041b7984 */ /* 0x000f220000000400 */
[----:B0-----:R-:W-:-:S02]  /*1590*/  HADD2.F32 R24, -RZ, R16.H0_H0 ;  /* 0x20000010ff187230 */ /* 0x001fc40000004100 */
[--C-:B-1----:R-:W-:Y:S02]  /*15a0*/  HADD2.F32 R33, -RZ, R14.reuse.H1_H1 ;  /* 0x3000000eff217230 */ /* 0x102fe40000004100 */
[----:B------:R-:W-:Y:S02]  /*15b0*/  HADD2.F32 R28, -RZ, R14.H0_H0 ;  /* 0x2000000eff1c7230 */ /* 0x000fe40000004100 */
[--C-:B------:R-:W-:Y:S02]  /*15c0*/  HADD2.F32 R19, -RZ, R15.reuse.H0_H0 ;  /* 0x2000000fff137230 */ /* 0x100fe40000004100 */
[C---:B------:R-:W-:Y:S01]  /*15d0*/  FFMA R45, R24.reuse, R33, R36 ;  /* 0x00000021182d7223 */ /* 0x040fe20000000024 */
[----:B------:R-:W-:Y:S02]  /*15e0*/  HADD2.F32 R20, -RZ, R15.H1_H1 ;  /* 0x3000000fff147230 */ /* 0x000fe40000004100 */
[C---:B------:R-:W-:Y:S01]  /*15f0*/  FFMA R32, R24.reuse, R28, R35 ;  /* 0x0000001c18207223 */ /* 0x040fe20000000023 */
[----:B--2---:R-:W-:Y:S01]  /*1600*/  HADD2.F32 R22, -RZ, R22.H1_H1 ;  /* 0x30000016ff167230 */ /* 0x004fe20000004100 */
[----:B------:R-:W0:Y:S01]  /*1610*/  LDS.64 R14, [R13+0x80] ;  /* 0x000080000d0e7984 */ /* 0x000e220000000a00 */
[C---:B------:R-:W-:Y:S01]  /*1620*/  FFMA R34, R24.reuse, R19, R34 ;  /* 0x0000001318227223 */ /* 0x040fe20000000022 */
[----:B------:R-:W-:Y:S01]  /*1630*/  FFMA R35, R24, R20, R43 ;  /* 0x0000001418237223 */ /* 0x000fe2000000002b */
[----:B---3--:R-:W-:-:S02]  /*1640*/  HADD2.F32 R24, -RZ, R21.H0_H0 ;  /* 0x20000015ff187230 */ /* 0x008fc40000004100 */
[-C--:B------:R-:W-:Y:S01]  /*1650*/  FFMA R36, R28, R22.reuse, R41 ;  /* 0x000000161c247223 */ /* 0x080fe20000000029 */
[-C--:B------:R-:W-:Y:S01]  /*1660*/  FFMA R44, R33, R22.reuse, R44 ;  /* 0x00000016212c7223 */ /* 0x080fe2000000002c */
[-C--:B------:R-:W-:Y:S01]  /*1670*/  FFMA R38, R19, R22.reuse, R38 ;  /* 0x0000001613267223 */ /* 0x080fe20000000026 */
[----:B------:R-:W-:Y:S01]  /*1680*/  FFMA R39, R20, R22, R39 ;  /* 0x0000001614277223 */ /* 0x000fe20000000027 */
[-C--:B------:R-:W-:Y:S01]  /*1690*/  FFMA R26, R28, R24.reuse, R25 ;  /* 0x000000181c1a7223 */ /* 0x080fe20000000019 */
[----:B------:R-:W1:Y:S01]  /*16a0*/  LDS.U16 R22, [R13+0x88] ;  /* 0x000088000d167984 */ /* 0x000e620000000400 */
[-C--:B------:R-:W-:Y:S01]  /*16b0*/  FFMA R30, R33, R24.reuse, R30 ;  /* 0x00000018211e7223 */ /* 0x080fe2000000001e */
[-C--:B------:R-:W-:Y:S01]  /*16c0*/  FFMA R42, R19, R24.reuse, R42 ;  /* 0x00000018132a7223 */ /* 0x080fe2000000002a */
[C---:B------:R-:W-:Y:S01]  /*16d0*/  FFMA R31, R20.reuse, R24, R31 ;  /* 0x00000018141f7223 */ /* 0x040fe2000000001f */
[----:B----4-:R-:W-:Y:S01]  /*16e0*/  HADD2.F32 R27, -RZ, R27.H0_H0 ;  /* 0x2000001bff1b7230 */ /* 0x010fe20000004100 */
[----:B------:R-:W2:Y:S04]  /*16f0*/  LDS.64 R24, [R4+0x68] ;  /* 0x0000680004187984 */ /* 0x000ea80000000a00 */
[-C--:B------:R-:W-:Y:S01]  /*1700*/  FFMA R18, R33, R27.reuse, R18 ;  /* 0x0000001b21127223 */ /* 0x080fe20000000012 */
[-C--:B------:R-:W-:Y:S01]  /*1710*/  FFMA R29, R20, R27.reuse, R29 ;  /* 0x0000001b141d7223 */ /* 0x080fe2000000001d */
[----:B------:R-:W-:Y:S01]  /*1720*/  HADD2.F32 R33, -RZ, R16.H1_H1 ;  /* 0x30000010ff217230 */ /* 0x000fe20000004100 */
[----:B------:R-:W3:Y:S01]  /*1730*/  LDS R20, [R13+0x104] ;  /* 0x000104000d147984 */ /* 0x000ee20000000800 */
[-C--:B------:R-:W-:Y:S01]  /*1740*/  FFMA R28, R28, R27.reuse, R37 ;  /* 0x0000001b1c1c7223 */ /* 0x080fe20000000025 */
[----:B------:R-:W-:-:S02]  /*1750*/  FFMA R40, R19, R27, R40 ;  /* 0x0000001b13287223 */ /* 0x000fc40000000028 */
[----:B------:R-:W4:Y:S01]  /*1760*/  LDS R16, [R13+0x108] ;  /* 0x000108000d107984 */ /* 0x000f220000000800 */
[----:B0-----:R-:W-:Y:S02]  /*1770*/  HADD2.F32 R41, -RZ, R14.H1_H1 ;  /* 0x3000000eff297230 */ /* 0x001fe40000004100 */
[--C-:B------:R-:W-:Y:S02]  /*1780*/  HADD2.F32 R27, -RZ, R15.reuse.H0_H0 ;  /* 0x2000000fff1b7230 */ /* 0x100fe40000004100 */
[----:B------:R-:W-:Y:S02]  /*1790*/  HADD2.F32 R19, -RZ, R15.H1_H1 ;  /* 0x3000000fff137230 */ /* 0x000fe40000004100 */
[C---:B------:R-:W-:Y:S01]  /*17a0*/  FFMA R32, R33.reuse, R41, R32 ;  /* 0x0000002921207223 */ /* 0x040fe20000000020 */
[--C-:B------:R-:W-:Y:S02]  /*17b0*/  HADD2.F32 R14, -RZ, R23.reuse.H0_H0 ;  /* 0x20000017ff0e7230 */ /* 0x100fe40000004100 */
[----:B------:R-:W-:Y:S01]  /*17c0*/  FFMA R45, R33, R27, R45 ;  /* 0x0000001b212d7223 */ /* 0x000fe2000000002d */
[----:B------:R-:W-:-:S02]  /*17d0*/  HADD2.F32 R23, -RZ, R23.H1_H1 ;  /* 0x30000017ff177230 */ /* 0x000fc40000004100 */
[----:B------:R-:W-:Y:S01]  /*17e0*/  FFMA R34, R33, R19, R34 ;  /* 0x0000001321227223 */ /* 0x000fe20000000022 */
[----:B-1----:R-:W-:Y:S02]  /*17f0*/  HADD2.F32 R22, -RZ, R22.H0_H0 ;  /* 0x20000016ff167230 */ /* 0x002fe40000004100 */
[-C--:B------:R-:W-:Y:S01]  /*1800*/  FFMA R36, R41, R14.reuse, R36 ;  /* 0x0000000e29247223 */ /* 0x080fe20000000024 */
[----:B------:R-:W-:Y:S02]  /*1810*/  FFMA R37, R27, R14, R44 ;  /* 0x0000000e1b257223 */ /* 0x000fe4000000002c */
[----:B------:R-:W-:Y:S01]  /*1820*/  FFMA R35, R33, R22, R35 ;  /* 0x0000001621237223 */ /* 0x000fe20000000023 */
[-C--:B------:R-:W-:Y:S01]  /*1830*/  FFMA R33, R19, R14.reuse, R38 ;  /* 0x0000000e13217223 */ /* 0x080fe20000000026 */
[----:B------:R-:W-:Y:S01]  /*1840*/  FFMA R39, R22, R14, R39 ;  /* 0x0000000e16277223 */ /* 0x000fe20000000027 */
[----:B------:R-:W-:Y:S01]  /*1850*/  HADD2.F32 R38, -RZ, R21.H1_H1 ;  /* 0x30000015ff267230 */ /* 0x000fe20000004100 */
[----:B------:R-:W0:Y:S01]  /*1860*/  LDS.64 R14, [R4+0x48] ;  /* 0x00004800040e7984 */ /* 0x000e220000000a00 */
[----:B--2---:R-:W-:-:S02]  /*1870*/  HADD2.F32 R21, -RZ, R24.H0_H0 ;  /* 0x20000018ff157230 */ /* 0x004fc40000004100 */
[----:B------:R-:W-:Y:S02]  /*1880*/  HADD2.F32 R24, -RZ, R24.H1_H1 ;  /* 0x30000018ff187230 */ /* 0x000fe40000004100 */
[-C--:B------:R-:W-:Y:S01]  /*1890*/  FFMA R43, R27, R38.reuse, R30 ;  /* 0x000000261b2b7223 */ /* 0x080fe2000000001e */
[-C--:B------:R-:W-:Y:S01]  /*18a0*/  FFMA R42, R19, R38.reuse, R42 ;  /* 0x00000026132a7223 */ /* 0x080fe2000000002a */
[-C--:B------:R-:W-:Y:S01]  /*18b0*/  FFMA R27, R27, R21.reuse, R18 ;  /* 0x000000151b1b7223 */ /* 0x080fe20000000012 */
[-C--:B------:R-:W-:Y:S01]  /*18c0*/  FFMA R40, R19, R21.reuse, R40 ;  /* 0x0000001513287223 */ /* 0x080fe20000000028 */
[CC--:B------:R-:W-:Y:S01]  /*18d0*/  FFMA R26, R41.reuse, R38.reuse, R26 ;  /* 0x00000026291a7223 */ /* 0x0c0fe2000000001a */
[----:B------:R-:W1:Y:S01]  /*18e0*/  LDS.64 R18, [R13+0x188] ;  /* 0x000188000d127984 */ /* 0x000e620000000a00 */
[C---:B------:R-:W-:Y:S01]  /*18f0*/  FFMA R31, R22.reuse, R38, R31 ;  /* 0x00000026161f7223 */ /* 0x040fe2000000001f */
[-C--:B------:R-:W-:Y:S01]  /*1900*/  FFMA R28, R41, R21.reuse, R28 ;  /* 0x00000015291c7223 */ /* 0x080fe2000000001c */
[----:B------:R-:W-:Y:S01]  /*1910*/  FFMA R29, R22, R21, R29 ;  /* 0x00000015161d7223 */ /* 0x000fe2000000001d */
[----:B------:R-:W2:Y:S01]  /*1920*/  LDS.U16 R30, [R13+0x186] ;  /* 0x000186000d1e7984 */ /* 0x000ea20000000400 */
[----:B---3--:R-:W-:-:S02]  /*1930*/  HADD2.F32 R41, -RZ, R20.H0_H0 ;  /* 0x20000014ff297230 */ /* 0x008fc40000004100 */
[----:B------:R-:W-:Y:S02]  /*1940*/  HADD2.F32 R22, -RZ, R20.H1_H1 ;  /* 0x30000014ff167230 */ /* 0x000fe40000004100 */
[--C-:B----4-:R-:W-:Y:S02]  /*1950*/  HADD2.F32 R20, -RZ, R16.reuse.H0_H0 ;  /* 0x20000010ff147230 */ /* 0x110fe40000004100 */
[-C--:B------:R-:W-:Y:S01]  /*1960*/  FFMA R36, R41, R23.reuse, R36 ;  /* 0x0000001729247223 */ /* 0x080fe20000000024 */
[--C-:B------:R-:W-:Y:S02]  /*1970*/  HADD2.F32 R38, -RZ, R17.reuse.H0_H0 ;  /* 0x20000011ff267230 */ /* 0x100fe40000004100 */
[C---:B------:R-:W-:Y:S01]  /*1980*/  FFMA R37, R22.reuse, R23, R37 ;  /* 0x0000001716257223 */ /* 0x040fe20000000025 */
[----:B------:R-:W-:Y:S02]  /*1990*/  HADD2.F32 R16, -RZ, R16.H1_H1 ;  /* 0x30000010ff107230 */ /* 0x000fe40000004100 */
[-C--:B------:R-:W-:Y:S01]  /*19a0*/  FFMA R27, R22, R24.reuse, R27 ;  /* 0x00000018161b7223 */ /* 0x080fe2000000001b */
[----:B------:R-:W-:Y:S01]  /*19b0*/  FFMA R40, R20, R24, R40 ;  /* 0x0000001814287223 */ /* 0x000fe20000000028 */
[C---:B------:R-:W-:Y:S01]  /*19c0*/  FFMA R21, R38.reuse, R41, R32 ;  /* 0x0000002926157223 */ /* 0x040fe20000000020 */
[C---:B------:R-:W-:Y:S01]  /*19d0*/  FFMA R45, R38.reuse, R22, R45 ;  /* 0x00000016262d7223 */ /* 0x040fe2000000002d */
[C---:B------:R-:W-:Y:S01]  /*19e0*/  FFMA R34, R38.reuse, R20, R34 ;  /* 0x0000001426227223 */ /* 0x040fe20000000022 */
[----:B------:R-:W-:Y:S01]  /*19f0*/  FFMA R35, R38, R16, R35 ;  /* 0x0000001026237223 */ /* 0x000fe20000000023 */
[-C--:B------:R-:W-:Y:S01]  /*1a00*/  FFMA R38, R20, R23.reuse, R33 ;  /* 0x0000001714267223 */ /* 0x080fe20000000021 */
[C---:B------:R-:W-:Y:S01]  /*1a10*/  FFMA R39, R16.reuse, R23, R39 ;  /* 0x0000001710277223 */ /* 0x040fe20000000027 */
[----:B------:R-:W-:Y:S01]  /*1a20*/  FFMA R29, R16, R24, R29 ;  /* 0x00000018101d7223 */ /* 0x000fe2000000001d */
[----:B------:R-:W-:-:S02]  /*1a30*/  HADD2.F32 R32, -RZ, R17.H1_H1 ;  /* 0x30000011ff207230 */ /* 0x000fc40000004100 */
[----:B------:R-:W-:Y:S01]  /*1a40*/  FFMA R33, R41, R24, R28 ;  /* 0x0000001829217223 */ /* 0x000fe2000000001c */
[--C-:B0-----:R-:W-:Y:S02]  /*1a50*/  HADD2.F32 R23, -RZ, R14.reuse.H0_H0 ;  /* 0x2000000eff177230 */ /* 0x101fe40000004100 */
[----:B------:R-:W-:-:S03]  /*1a60*/  HADD2.F32 R14, -RZ, R14.H1_H1 ;  /* 0x3000000eff0e7230 */ /* 0x000fc60000004100 */
[-C--:B------:R-:W-:Y:S01]  /*1a70*/  FFMA R31, R16, R23.reuse, R31 ;  /* 0x00000017101f7223 */ /* 0x080fe2000000001f */
[-C--:B------:R-:W-:Y:S01]  /*1a80*/  FFMA R41, R41, R23.reuse, R26 ;  /* 0x0000001729297223 */ /* 0x080fe2000000001a */
[----:B------:R-:W0:Y:S01]  /*1a90*/  LDS.64 R16, [R4+0x28] ;  /* 0x0000280004107984 */ /* 0x000e220000000a00 */
[-C--:B------:R-:W-:Y:S01]  /*1aa0*/  FFMA R43, R22, R23.reuse, R43 ;  /* 0x00000017162b7223 */ /* 0x080fe2000000002b */
[----:B------:R-:W-:Y:S01]  /*1ab0*/  FFMA R42, R20, R23, R42 ;  /* 0x00000017142a7223 */ /* 0x000fe2000000002a */
[--C-:B-1----:R-:W-:Y:S02]  /*1ac0*/  HADD2.F32 R28, -RZ, R18.reuse.H0_H0 ;  /* 0x20000012ff1c7230 */ /* 0x102fe40000004100 */
[----:B------:R-:W-:Y:S02]  /*1ad0*/  HADD2.F32 R23, -RZ, R18.H1_H1 ;  /* 0x30000012ff177230 */ /* 0x000fe40000004100 */
[----:B------:R-:W-:Y:S02]  /*1ae0*/  HADD2.F32 R22, -RZ, R19.H0_H0 ;  /* 0x20000013ff167230 */ /* 0x000fe40000004100 */
[----:B------:R-:W-:Y:S01]  /*1af0*/  FFMA R26, R32, R28, R45 ;  /* 0x0000001c201a7223 */ /* 0x000fe2000000002d */
[----:B--2---:R-:W-:-:S02]  /*1b00*/  HADD2.F32 R30, -RZ, R30.H0_H0 ;  /* 0x2000001eff1e7230 */ /* 0x004fc40000004100 */
[C---:B------:R-:W-:Y:S01]  /*1b10*/  FFMA R34, R32.reuse, R23, R34 ;  /* 0x0000001720227223 */ /* 0x040fe20000000022 */
[----:B------:R-:W1:Y:S01]  /*1b20*/  LDS.64 R18, [R4+0x8] ;  /* 0x0000080004127984 */ /* 0x000e620000000a00 */
[----:B------:R-:W-:Y:S01]  /*1b30*/  FFMA R35, R32, R22, R35 ;  /* 0x0000001620237223 */ /* 0x000fe20000000023 */
[----:B------:R-:W-:Y:S01]  /*1b40*/  FFMA R24, R28, R14, R43 ;  /* 0x0000000e1c187223 */ /* 0x000fe2000000002b */
[----:B------:R-:W-:Y:S01]  /*1b50*/  FFMA R32, R32, R30, R21 ;  /* 0x0000001e20207223 */ /* 0x000fe20000000015 */
[-C--:B------:R-:W-:Y:S01]  /*1b60*/  FFMA R45, R23, R14.reuse, R42 ;  /* 0x0000000e172d7223 */ /* 0x080fe2000000002a */
[----:B------:R-:W2:Y:S01]  /*1b70*/  LDS.64 R20, [R13+0x208] ;  /* 0x000208000d147984 */ /* 0x000ea20000000a00 */
[-C--:B------:R-:W-:Y:S01]  /*1b80*/  FFMA R31, R22, R14.reuse, R31 ;  /* 0x0000000e161f7223 */ /* 0x080fe2000000001f */
[----:B------:R-:W-:Y:S01]  /*1b90*/  FFMA R14, R30, R14, R41 ;  /* 0x0000000e1e0e7223 */ /* 0x000fe20000000029 */
[----:B------:R-:W-:-:S05]  /*1ba0*/  HADD2.F32 R42, -RZ, R25.H0_H0 ;  /* 0x20000019ff2a7230 */ /* 0x000fca0000004100 */
[-C--:B------:R-:W-:Y:S01]  /*1bb0*/  FFMA R43, R23, R42.reuse, R40 ;  /* 0x0000002a172b7223 */ /* 0x080fe20000000028 */
[-C--:B------:R-:W-:Y:S01]  /*1bc0*/  FFMA R29, R22, R42.reuse, R29 ;  /* 0x0000002a161d7223 */ /* 0x080fe2000000001d */
[-C--:B------:R-:W-:Y:S01]  /*1bd0*/  FFMA R33, R30, R42.reuse, R33 ;  /* 0x0000002a1e217223 */ /* 0x080fe20000000021 */
[----:B------:R-:W-:Y:S01]  /*1be0*/  FFMA R27, R28, R42, R27 ;  /* 0x0000002a1c1b7223 */ /* 0x000fe2000000001b */
[----:B------:R-:W-:Y:S02]  /*1bf0*/  HADD2.F32 R40, -RZ, R15.H0_H0 ;  /* 0x2000000fff287230 */ /* 0x000fe40000004100 */
[----:B------:R-:W-:Y:S02]  /*1c00*/  HADD2.F32 R42, -RZ, R25.H1_H1 ;  /* 0x30000019ff2a7230 */ /* 0x000fe40000004100 */
[----:B------:R-:W-:Y:S02]  /*1c10*/  HADD2.F32 R15, -RZ, R15.H1_H1 ;  /* 0x3000000fff0f7230 */ /* 0x000fe40000004100 */
[----:B0-----:R-:W-:-:S02]  /*1c20*/  HADD2.F32 R41, -RZ, R16.H0_H0 ;  /* 0x20000010ff297230 */ /* 0x001fc40000004100 */
[----:B------:R-:W-:-:S03]  /*1c30*/  HADD2.F32 R44, -RZ, R16.H1_H1 ;  /* 0x30000010ff2c7230 */ /* 0x000fc60000004100 */
[-C--:B------:R-:W-:Y:S01]  /*1c40*/  FFMA R38, R23, R41.reuse, R38 ;  /* 0x0000002917267223 */ /* 0x080fe20000000026 */
[-C--:B------:R-:W-:Y:S01]  /*1c50*/  FFMA R39, R22, R41.reuse, R39 ;  /* 0x0000002916277223 */ /* 0x080fe20000000027 */
[-C--:B------:R-:W-:Y:S01]  /*1c60*/  FFMA R36, R30, R41.reuse, R36 ;  /* 0x000000291e247223 */ /* 0x080fe20000000024 */
[----:B------:R-:W0:Y:S01]  /*1c70*/  LDS.64 R22, [R13+0x288] ;  /* 0x000288000d167984 */ /* 0x000e220000000a00 */
[----:B------:R-:W-:Y:S01]  /*1c80*/  FFMA R37, R28, R41, R37 ;  /* 0x000000291c257223 */ /* 0x000fe20000000025 */
[----:B-1----:R-:W-:Y:S02]  /*1c90*/  HADD2.F32 R41, -RZ, R18.H0_H0 ;  /* 0x20000012ff297230 */ /* 0x002fe40000004100 */
[----:B------:R-:W1:Y:S01]  /*1ca0*/  LDS.U16 R30, [R13+0x290] ;  /* 0x000290000d1e7984 */ /* 0x000e620000000400 */
[--C-:B--2---:R-:W-:Y:S02]  /*1cb0*/  HADD2.F32 R28, -RZ, R20.reuse.H0_H0 ;  /* 0x20000014ff1c7230 */ /* 0x104fe40000004100 */
[----:B------:R-:W-:-:S03]  /*1cc0*/  HADD2.F32 R25, -RZ, R20.H1_H1 ;  /* 0x30000014ff197230 */ /* 0x000fc60000004100 */
[C---:B------:R-:W-:Y:S01]  /*1cd0*/  FFMA R16, R28.reuse, R40, R14 ;  /* 0x000000281c107223 */ /* 0x040fe2000000000e */
[C---:B------:R-:W-:Y:S01]  /*1ce0*/  FFMA R32, R41.reuse, R28, R32 ;  /* 0x0000001c29207223 */ /* 0x040fe20000000020 */
[C---:B------:R-:W-:Y:S01]  /*1cf0*/  FFMA R36, R28.reuse, R44, R36 ;  /* 0x0000002c1c247223 */ /* 0x040fe20000000024 */
[----:B------:R-:W-:Y:S01]  /*1d00*/  FFMA R14, R28, R42, R33 ;  /* 0x0000002a1c0e7223 */ /* 0x000fe20000000021 */
[--C-:B------:R-:W-:Y:S02]  /*1d10*/  HADD2.F32 R28, -RZ, R21.reuse.H0_H0 ;  /* 0x20000015ff1c7230 */ /* 0x100fe40000004100 */
[----:B------:R-:W-:Y:S01]  /*1d20*/  FFMA R33, R41, R25, R26 ;  /* 0x0000001929217223 */ /* 0x000fe2000000001a */
[C---:B------:R-:W-:Y:S01]  /*1d30*/  FFMA R37, R25.reuse, R44, R37 ;  /* 0x0000002c19257223 */ /* 0x040fe20000000025 */
[C---:B------:R-:W-:Y:S01]  /*1d40*/  FFMA R20, R25.reuse, R40, R24 ;  /* 0x0000002819147223 */ /* 0x040fe20000000018 */
[----:B------:R-:W-:Y:S01]  /*1d50*/  FFMA R27, R25, R42, R27 ;  /* 0x0000002a191b7223 */ /* 0x000fe2000000001b */
[----:B------:R-:W-:Y:S01]  /*1d60*/  HADD2.F32 R21, -RZ, R21.H1_H1 ;  /* 0x30000015ff157230 */ /* 0x000fe20000004100 */
[----:B------:R-:W2:Y:S01]  /*1d70*/  LDS.64 R24, [R4+0x70] ;  /* 0x0000700004187984 */ /* 0x000ea20000000a00 */
[C---:B------:R-:W-:Y:S01]  /*1d80*/  FFMA R34, R41.reuse, R28, R34 ;  /* 0x0000001c29227223 */ /* 0x040fe20000000022 */
[C---:B------:R-:W-:Y:S01]  /*1d90*/  FFMA R38, R28.reuse, R44, R38 ;  /* 0x0000002c1c267223 */ /* 0x040fe20000000026 */
[C---:B------:R-:W-:Y:S01]  /*1da0*/  FFMA R26, R28.reuse, R40, R45 ;  /* 0x000000281c1a7223 */ /* 0x040fe2000000002d */
[----:B------:R-:W-:Y:S01]  /*1db0*/  FFMA R35, R41, R21, R35 ;  /* 0x0000001529237223 */ /* 0x000fe20000000023 */
[C---:B------:R-:W-:Y:S01]  /*1dc0*/  FFMA R39, R21.reuse, R44, R39 ;  /* 0x0000002c15277223 */ /* 0x040fe20000000027 */
[C---:B------:R-:W-:Y:S01]  /*1dd0*/  FFMA R31, R21.reuse, R40, R31 ;  /* 0x00000028151f7223 */ /* 0x040fe2000000001f */
[-C--:B------:R-:W-:Y:S01]  /*1de0*/  FFMA R21, R21, R42.reuse, R29 ;  /* 0x0000002a15157223 */ /* 0x080fe2000000001d */
[----:B------:R-:W-:Y:S01]  /*1df0*/  FFMA R28, R28, R42, R43 ;  /* 0x0000002a1c1c7223 */ /* 0x000fe2000000002b */
[----:B------:R-:W3:Y:S01]  /*1e00*/  LDS R29, [R13+0x30c] ;  /* 0x00030c000d1d7984 */ /* 0x000ee20000000800 */
[----:B------:R-:W-:-:S03]  /*1e10*/  HADD2.F32 R41, -RZ, R18.H1_H1 ;  /* 0x30000012ff297230 */ /* 0x000fc60000004100 */
[----:B------:R-:W4:Y:S01]  /*1e20*/  LDS R18, [R13+0x310] ;  /* 0x000310000d127984 */ /* 0x000f220000000800 */
[----:B0-----:R-:W-:Y:S02]  /*1e30*/  HADD2.F32 R43, -RZ, R22.H1_H1 ;  /* 0x30000016ff2b7230 */ /* 0x001fe40000004100 */
[--C-:B------:R-:W-:Y:S02]  /*1e40*/  HADD2.F32 R40, -RZ, R23.reuse.H0_H0 ;  /* 0x20000017ff287230 */ /* 0x100fe40000004100 */
[----:B-1----:R-:W-:Y:S02]  /*1e50*/  HADD2.F32 R30, -RZ, R30.H0_H0 ;  /* 0x2000001eff1e7230 */ /* 0x002fe40000004100 */
[C---:B------:R-:W-:Y:S01]  /*1e60*/  FFMA R32, R41.reuse, R43, R32 ;  /* 0x0000002b29207223 */ /* 0x040fe20000000020 */
[----:B------:R-:W-:Y:S02]  /*1e70*/  HADD2.F32 R45, -RZ, R23.H1_H1 ;  /* 0x30000017ff2d7230 */ /* 0x000fe40000004100 */
[----:B------:R-:W-:Y:S01]  /*1e80*/  FFMA R33, R41, R40, R33 ;  /* 0x0000002829217223 */ /* 0x000fe20000000021 */
[----:B------:R-:W-:-:S02]  /*1e90*/  HADD2.F32 R22, -RZ, R17.H0_H0 ;  /* 0x20000011ff167230 */ /* 0x000fc40000004100 */
[----:B------:R-:W-:Y:S01]  /*1ea0*/  FFMA R35, R41, R30, R35 ;  /* 0x0000001e29237223 */ /* 0x000fe20000000023 */
[----:B------:R-:W-:Y:S01]  /*1eb0*/  FFMA R16, R43, R15, R16 ;  /* 0x0000000f2b107223 */ /* 0x000fe20000000010 */
[----:B------:R-:W-:Y:S01]  /*1ec0*/  FFMA R34, R41, R45, R34 ;  /* 0x0000002d29227223 */ /* 0x000fe20000000022 */
[-C--:B------:R-:W-:Y:S01]  /*1ed0*/  FFMA R26, R45, R15.reuse, R26 ;  /* 0x0000000f2d1a7223 */ /* 0x080fe2000000001a */
[-C--:B------:R-:W-:Y:S01]  /*1ee0*/  FFMA R36, R43, R22.reuse, R36 ;  /* 0x000000162b247223 */ /* 0x080fe20000000024 */
[-C--:B------:R-:W-:Y:S01]  /*1ef0*/  FFMA R37, R40, R22.reuse, R37 ;  /* 0x0000001628257223 */ /* 0x080fe20000000025 */
[-C--:B------:R-:W-:Y:S01]  /*1f00*/  FFMA R38, R45, R22.reuse, R38 ;  /* 0x000000162d267223 */ /* 0x080fe20000000026 */
[----:B------:R-:W-:Y:S01]  /*1f10*/  FFMA R39, R30, R22, R39 ;  /* 0x000000161e277223 */ /* 0x000fe20000000027 */
[-C--:B------:R-:W-:Y:S01]  /*1f20*/  FFMA R20, R40, R15.reuse, R20 ;  /* 0x0000000f28147223 */ /* 0x080fe20000000014 */
[----:B------:R-:W0:Y:S01]  /*1f30*/  LDS.64 R22, [R4+0x50] ;  /* 0x0000500004167984 */ /* 0x000e220000000a00 */
[----:B------:R-:W-:Y:S01]  /*1f40*/  FFMA R31, R30, R15, R31 ;  /* 0x0000000f1e1f7223 */ /* 0x000fe2000000001f */
[----:B------:R-:W-:-:S02]  /*1f50*/  HADD2.F32 R17, -RZ, R17.H1_H1 ;  /* 0x30000011ff117230 */ /* 0x000fc40000004100 */
[--C-:B--2---:R-:W-:Y:S02]  /*1f60*/  HADD2.F32 R41, -RZ, R24.reuse.H0_H0 ;  /* 0x20000018ff297230 */ /* 0x104fe40000004100 */
[----:B------:R-:W-:-:S03]  /*1f70*/  HADD2.F32 R24, -RZ, R24.H1_H1 ;  /* 0x30000018ff187230 */ /* 0x000fc60000004100 */
[-C--:B------:R-:W-:Y:S01]  /*1f80*/  FFMA R43, R43, R41.reuse, R14 ;  /* 0x000000292b2b7223 */ /* 0x080fe2000000000e */
[-C--:B------:R-:W-:Y:S01]  /*1f90*/  FFMA R27, R40, R41.reuse, R27 ;  /* 0x00000029281b7223 */ /* 0x080fe2000000001b */
[-C--:B------:R-:W-:Y:S01]  /*1fa0*/  FFMA R45, R45, R41.reuse, R28 ;  /* 0x000000292d2d7223 */ /* 0x080fe2000000001c */
[----:B------:R-:W-:Y:S01]  /*1fb0*/  FFMA R21, R30, R41, R21 ;  /* 0x000000291e157223 */ /* 0x000fe20000000015 */
[----:B------:R-:W1:Y:S01]  /*1fc0*/  LDS.64 R14, [R13+0x390] ;  /* 0x000390000d0e7984 */ /* 0x000e620000000a00 */
[--C-:B---3--:R-:W-:Y:S02]  /*1fd0*/  HADD2.F32 R41, -RZ, R29.reuse.H0_H0 ;  /* 0x2000001dff297230 */ /* 0x108fe40000004100 */
[----:B------:R-:W-:Y:S01]  /*1fe0*/  HADD2.F32 R30, -RZ, R29.H1_H1 ;  /* 0x3000001dff1e7230 */ /* 0x000fe20000004100 */
[----:B------:R-:W2:Y:S01]  /*1ff0*/  LDS.U16 R28, [R13+0x38e] ;  /* 0x00038e000d1c7984 */ /* 0x000ea20000000400 */
[--C-:B----4-:R-:W-:Y:S02]  /*2000*/  HADD2.F32 R29, -RZ, R18.reuse.H0_H0 ;  /* 0x20000012ff1d7230 */ /* 0x110fe40000004100 */
[----:B------:R-:W-:Y:S01]  /*2010*/  FFMA R36, R41, R17, R36 ;  /* 0x0000001129247223 */ /* 0x000fe20000000024 */
[----:B------:R-:W-:-:S02]  /*2020*/  HADD2.F32 R18, -RZ, R18.H1_H1 ;  /* 0x30000012ff127230 */ /* 0x000fc40000004100 */
[-C--:B------:R-:W-:Y:S01]  /*2030*/  FFMA R37, R30, R17.reuse, R37 ;  /* 0x000000111e257223 */ /* 0x080fe20000000025 */
[--C-:B------:R-:W-:Y:S02]  /*2040*/  HADD2.F32 R40, -RZ, R19.reuse.H0_H0 ;  /* 0x20000013ff287230 */ /* 0x100fe40000004100 */
[-C--:B------:R-:W-:Y:S01]  /*2050*/  FFMA R38, R29, R17.reuse, R38 ;  /* 0x000000111d267223 */ /* 0x080fe20000000026 */
[-C--:B------:R-:W-:Y:S01]  /*2060*/  FFMA R43, R41, R24.reuse, R43 ;  /* 0x00000018292b7223 */ /* 0x080fe2000000002b */
[----:B------:R-:W-:Y:S01]  /*2070*/  FFMA R39, R18, R17, R39 ;  /* 0x0000001112277223 */ /* 0x000fe20000000027 */
[-C--:B------:R-:W-:Y:S01]  /*2080*/  FFMA R27, R30, R24.reuse, R27 ;  /* 0x000000181e1b7223 */ /* 0x080fe2000000001b */
[----:B------:R-:W-:Y:S01]  /*2090*/  FFMA R32, R40, R41, R32 ;  /* 0x0000002928207223 */ /* 0x000fe20000000020 */
[-C--:B------:R-:W-:Y:S01]  /*20a0*/  FFMA R45, R29, R24.reuse, R45 ;  /* 0x000000181d2d7223 */ /* 0x080fe2000000002d */
[----:B------:R-:W-:Y:S01]  /*20b0*/  FFMA R21, R18, R24, R21 ;  /* 0x0000001812157223 */ /* 0x000fe20000000015 */
[C---:B------:R-:W-:Y:S01]  /*20c0*/  FFMA R33, R40.reuse, R30, R33 ;  /* 0x0000001e28217223 */ /* 0x040fe20000000021 */
[C---:B------:R-:W-:Y:S01]  /*20d0*/  FFMA R34, R40.reuse, R29, R34 ;  /* 0x0000001d28227223 */ /* 0x040fe20000000022 */
[----:B------:R-:W-:Y:S01]  /*20e0*/  FFMA R35, R40, R18, R35 ;  /* 0x0000001228237223 */ /* 0x000fe20000000023 */
[----:B------:R-:W-:-:S02]  /*20f0*/  HADD2.F32 R24, -RZ, R19.H1_H1 ;  /* 0x30000013ff187230 */ /* 0x000fc40000004100 */
[----:B0-----:R-:W-:-:S05]  /*2100*/  HADD2.F32 R17, -RZ, R22.H0_H0 ;  /* 0x20000016ff117230 */ /* 0x001fca0000004100 */
[-C--:B------:R-:W-:Y:S01]  /*2110*/  FFMA R41, R41, R17.reuse, R16 ;  /* 0x0000001129297223 */ /* 0x080fe20000000010 */
[-C--:B------:R-:W-:Y:S01]  /*2120*/  FFMA R20, R30, R17.reuse, R20 ;  /* 0x000000111e147223 */ /* 0x080fe20000000014 */
[-C--:B------:R-:W-:Y:S01]  /*2130*/  FFMA R26, R29, R17.reuse, R26 ;  /* 0x000000111d1a7223 */ /* 0x080fe2000000001a */
[----:B------:R-:W-:Y:S02]  /*2140*/  FFMA R31, R18, R17, R31 ;  /* 0x00000011121f7223 */ /* 0x000fe4000000001f */
[----:B------:R-:W0:Y:S01]  /*2150*/  LDS.64 R16, [R4+0x30] ;  /* 0x0000300004107984 */ /* 0x000e220000000a00 */
[----:B-1----:R-:W-:-:S03]  /*2160*/  HADD2.F32 R30, -RZ, R14.H0_H0 ;  /* 0x2000000eff1e7230 */ /* 0x002fc60000004100 */
[----:B------:R-:W1:Y:S01]  /*2170*/  LDS.64 R18, [R13+0x410] ;  /* 0x000410000d127984 */ /* 0x000e620000000a00 */
[----:B------:R-:W-:Y:S02]  /*2180*/  HADD2.F32 R29, -RZ, R14.H1_H1 ;  /* 0x3000000eff1d7230 */ /* 0x000fe40000004100 */
[----:B------:R-:W-:Y:S02]  /*2190*/  HADD2.F32 R40, -RZ, R15.H0_H0 ;  /* 0x2000000fff287230 */ /* 0x000fe40000004100 */
[C---:B------:R-:W-:Y:S01]  /*21a0*/  FFMA R33, R24.reuse, R30, R33 ;  /* 0x0000001e18217223 */ /* 0x040fe20000000021 */
[----:B------:R-:W3:Y:S01]  /*21b0*/  LDS.64 R14, [R4+0x10] ;  /* 0x00001000040e7984 */ /* 0x000ee20000000a00 */
[----:B--2---:R-:W-:Y:S02]  /*21c0*/  HADD2.F32 R28, -RZ, R28.H0_H0 ;  /* 0x2000001cff1c7230 */ /* 0x004fe40000004100 */
[C---:B------:R-:W-:Y:S01]  /*21d0*/  FFMA R34, R24.reuse, R29, R34 ;  /* 0x0000001d18227223 */ /* 0x040fe20000000022 */
[----:B------:R-:W-:-:S02]  /*21e0*/  FFMA R35, R24, R40, R35 ;  /* 0x0000002818237223 */ /* 0x000fc40000000023 */
[----:B------:R-:W-:Y:S01]  /*21f0*/  FFMA R32, R24, R28, R32 ;  /* 0x0000001c18207223 */ /* 0x000fe20000000020 */
[----:B------:R-:W-:-:S05]  /*2200*/  HADD2.F32 R24, -RZ, R22.H1_H1 ;  /* 0x30000016ff187230 */ /* 0x000fca0000004100 */
[-C--:B------:R-:W-:Y:S01]  /*2210*/  FFMA R22, R30, R24.reuse, R20 ;  /* 0x000000181e167223 */ /* 0x080fe20000000014 */
[-C--:B------:R-:W-:Y:S01]  /*2220*/  FFMA R26, R29, R24.reuse, R26 ;  /* 0x000000181d1a7223 */ /* 0x080fe2000000001a */
[-C--:B------:R-:W-:Y:S01]  /*2230*/  FFMA R31, R40, R24.reuse, R31 ;  /* 0x00000018281f7223 */ /* 0x080fe2000000001f */
[----:B------:R-:W-:Y:S01]  /*2240*/  FFMA R41, R28, R24, R41 ;  /* 0x000000181c297223 */ /* 0x000fe20000000029 */
[----:B------:R-:W-:-:S05]  /*2250*/  HADD2.F32 R24, -RZ, R25.H0_H0 ;  /* 0x20000019ff187230 */ /* 0x000fca0000004100 */
[-C--:B------:R-:W-:Y:S01]  /*2260*/  FFMA R42, R40, R24.reuse, R21 ;  /* 0x00000018282a7223 */ /* 0x080fe20000000015 */
[-C--:B------:R-:W-:Y:S01]  /*2270*/  FFMA R27, R30, R24.reuse, R27 ;  /* 0x000000181e1b7223 */ /* 0x080fe2000000001b */
[-C--:B------:R-:W-:Y:S01]  /*2280*/  FFMA R45, R29, R24.reuse, R45 ;  /* 0x000000181d2d7223 */ /* 0x080fe2000000002d */
[----:B------:R-:W-:Y:S01]  /*2290*/  FFMA R43, R28, R24, R43 ;  /* 0x000000181c2b7223 */ /* 0x000fe2000000002b */
[--C-:B0-----:R-:W-:Y:S02]  /*22a0*/  HADD2.F32 R20, -RZ, R16.reuse.H0_H0 ;  /* 0x20000010ff147230 */ /* 0x101fe40000004100 */
[----:B------:R-:W-:-:S03]  /*22b0*/  HADD2.F32 R16, -RZ, R16.H1_H1 ;  /* 0x30000010ff107230 */ /* 0x000fc60000004100 */
[-C--:B------:R-:W-:Y:S01]  /*22c0*/  FFMA R36, R28, R20.reuse, R36 ;  /* 0x000000141c247223 */ /* 0x080fe20000000024 */
[-C--:B------:R-:W-:Y:S01]  /*22d0*/  FFMA R37, R30, R20.reuse, R37 ;  /* 0x000000141e257223 */ /* 0x080fe20000000025 */
[-C--:B------:R-:W-:Y:S01]  /*22e0*/  FFMA R38, R29, R20.reuse, R38 ;  /* 0x000000141d267223 */ /* 0x080fe20000000026 */
[----:B------:R-:W-:Y:S01]  /*22f0*/  FFMA R39, R40, R20, R39 ;  /* 0x0000001428277223 */ /* 0x000fe20000000027 */
[----:B-1----:R-:W-:Y:S01]  /*2300*/  HADD2.F32 R24, -RZ, R18.H0_H0 ;  /* 0x20000012ff187230 */ /* 0x002fe20000004100 */
[----:B------:R-:W0:Y:S01]  /*2310*/  LDS.64 R20, [R13+0x490] ;  /* 0x000490000d147984 */ /* 0x000e220000000a00 */
[----:B---3--:R-:W-:Y:S02]  /*2320*/  HADD2.F32 R28, -RZ, R14.H0_H0 ;  /* 0x2000000eff1c7230 */ /* 0x008fe40000004100 */
[----:B------:R-:W-:Y:S01]  /*2330*/  HADD2.F32 R29, -RZ, R23.H0_H0 ;  /* 0x20000017ff1d7230 */ /* 0x000fe20000004100 */
[----:B------:R-:W1:Y:S01]  /*2340*/  LDS.U16 R40, [R13+0x498] ;  /* 0x000498000d287984 */ /* 0x000e620000000400 */
[----:B------:R-:W-:-:S02]  /*2350*/  HADD2.F32 R30, -RZ, R25.H1_H1 ;  /* 0x30000019ff1e7230 */ /* 0x000fc40000004100 */
[----:B------:R-:W-:Y:S01]  /*2360*/  FFMA R32, R28, R24, R32 ;  /* 0x000000181c207223 */ /* 0x000fe20000000020 */
[----:B------:R-:W-:Y:S02]  /*2370*/  HADD2.F32 R18, -RZ, R18.H1_H1 ;  /* 0x30000012ff127230 */ /* 0x000fe40000004100 */
[C---:B------:R-:W-:Y:S01]  /*2380*/  FFMA R36, R24.reuse, R16, R36 ;  /* 0x0000001018247223 */ /* 0x040fe20000000024 */
[CC--:B------:R-:W-:Y:S01]  /*2390*/  FFMA R41, R24.reuse, R29.reuse, R41 ;  /* 0x0000001d18297223 */ /* 0x0c0fe20000000029 */
[----:B------:R-:W-:Y:S01]  /*23a0*/  FFMA R43, R24, R30, R43 ;  /* 0x0000001e182b7223 */ /* 0x000fe2000000002b */
[----:B------:R-:W-:Y:S01]  /*23b0*/  FFMA R33, R28, R18, R33 ;  /* 0x000000121c217223 */ /* 0x000fe20000000021 */
[C---:B------:R-:W-:Y:S01]  /*23c0*/  FFMA R37, R18.reuse, R16, R37 ;  /* 0x0000001012257223 */ /* 0x040fe20000000025 */
[CC--:B------:R-:W-:Y:S01]  /*23d0*/  FFMA R22, R18.reuse, R29.reuse, R22 ;  /* 0x0000001d12167223 */ /* 0x0c0fe20000000016 */
[----:B------:R-:W-:Y:S01]  /*23e0*/  FFMA R27, R18, R30, R27 ;  /* 0x0000001e121b7223 */ /* 0x000fe2000000001b */
[--C-:B------:R-:W-:Y:S01]  /*23f0*/  HADD2.F32 R18, -RZ, R19.reuse.H0_H0 ;  /* 0x20000013ff127230 */ /* 0x100fe20000004100 */
[----:B------:R-:W2:Y:S04]  /*2400*/  LDS.64 R24, [R4+0x78] ;  /* 0x0000780004187984 */ /* 0x000ea80000000a00 */
[----:B------:R-:W-:Y:S01]  /*2410*/  FFMA R34, R28, R18, R34 ;  /* 0x000000121c227223 */ /* 0x000fe20000000022 */
[C---:B------:R-:W-:Y:S01]  /*2420*/  FFMA R38, R18.reuse, R16, R38 ;  /* 0x0000001012267223 */ /* 0x040fe20000000026 */
[C---:B------:R-:W-:Y:S01]  /*2430*/  FFMA R26, R18.reuse, R29, R26 ;  /* 0x0000001d121a7223 */ /* 0x040fe2000000001a */
[----:B------:R-:W-:Y:S01]  /*2440*/  FFMA R45, R18, R30, R45 ;  /* 0x0000001e122d7223 */ /* 0x000fe2000000002d */
[----:B------:R-:W-:-:S02]  /*2450*/  HADD2.F32 R18, -RZ, R19.H1_H1 ;  /* 0x30000013ff127230 */ /* 0x000fc40000004100 */
[--C-:B------:R-:W-:Y:S02]  /*2460*/  HADD2.F32 R19, -RZ, R17.reuse.H0_H0 ;  /* 0x20000011ff137230 */ /* 0x100fe40000004100 */
[----:B------:R-:W-:Y:S02]  /*2470*/  HADD2.F32 R17, -RZ, R17.H1_H1 ;  /* 0x30000011ff117230 */ /* 0x000fe40000004100 */
[----:B------:R-:W-:Y:S01]  /*2480*/  FFMA R31, R18, R29, R31 ;  /* 0x0000001d121f7223 */ /* 0x000fe2000000001f */
[----:B------:R-:W-:Y:S01]  /*2490*/  FFMA R35, R28, R18, R35 ;  /* 0x000000121c237223 */ /* 0x000fe20000000023 */
[C---:B------:R-:W-:Y:S01]  /*24a0*/  FFMA R39, R18.reuse, R16, R39 ;  /* 0x0000001012277223 */ /* 0x040fe20000000027 */
[----:B------:R-:W-:Y:S01]  /*24b0*/  HADD2.F32 R29, -RZ, R14.H1_H1 ;  /* 0x3000000eff1d7230 */ /* 0x000fe20000004100 */
[----:B------:R-:W3:Y:S01]  /*24c0*/  LDS R16, [R13+0x514] ;  /* 0x000514000d107984 */ /* 0x000ee20000000800 */
[----:B------:R-:W-:-:S03]  /*24d0*/  FFMA R42, R18, R30, R42 ;  /* 0x0000001e122a7223 */ /* 0x000fc6000000002a */
[----:B------:R-:W4:Y:S01]  /*24e0*/  LDS R14, [R13+0x518] ;  /* 0x000518000d0e7984 */ /* 0x000f220000000800 */
[--C-:B0-----:R-:W-:Y:S02]  /*24f0*/  HADD2.F32 R28, -RZ, R21.reuse.H0_H0 ;  /* 0x20000015ff1c7230 */ /* 0x101fe40000004100 */
[----:B------:R-:W-:Y:S02]  /*2500*/  HADD2.F32 R20, -RZ, R20.H1_H1 ;  /* 0x30000014ff147230 */ /* 0x000fe40000004100 */
[----:B-1----:R-:W-:Y:S02]  /*2510*/  HADD2.F32 R40, -RZ, R40.H0_H0 ;  /* 0x20000028ff287230 */ /* 0x002fe40000004100 */
[-C--:B------:R-:W-:Y:S01]  /*2520*/  FFMA R37, R28, R19.reuse, R37 ;  /* 0x000000131c257223 */ /* 0x080fe20000000025 */
[----:B------:R-:W-:Y:S02]  /*2530*/  HADD2.F32 R21, -RZ, R21.H1_H1 ;  /* 0x30000015ff157230 */ /* 0x000fe40000004100 */
[-C--:B------:R-:W-:Y:S01]  /*2540*/  FFMA R36, R20, R19.reuse, R36 ;  /* 0x0000001314247223 */ /* 0x080fe20000000024 */
[C---:B------:R-:W-:Y:S01]  /*2550*/  FFMA R32, R29.reuse, R20, R32 ;  /* 0x000000141d207223 */ /* 0x040fe20000000020 */
[-C--:B------:R-:W-:Y:S01]  /*2560*/  FFMA R39, R40, R19.reuse, R39 ;  /* 0x0000001328277223 */ /* 0x080fe20000000027 */
[----:B------:R-:W-:Y:S01]  /*2570*/  FFMA R33, R29, R28, R33 ;  /* 0x0000001c1d217223 */ /* 0x000fe20000000021 */
[----:B------:R-:W-:Y:S01]  /*2580*/  FFMA R38, R21, R19, R38 ;  /* 0x0000001315267223 */ /* 0x000fe20000000026 */
[C---:B------:R-:W-:Y:S01]  /*2590*/  FFMA R34, R29.reuse, R21, R34 ;  /* 0x000000151d227223 */ /* 0x040fe20000000022 */
[----:B------:R-:W0:Y:S01]  /*25a0*/  LDS.64 R18, [R4+0x58] ;  /* 0x0000580004127984 */ /* 0x000e220000000a00 */
[----:B------:R-:W-:Y:S01]  /*25b0*/  FFMA R35, R29, R40, R35 ;  /* 0x000000281d237223 */ /* 0x000fe20000000023 */
[----:B------:R-:W-:-:S02]  /*25c0*/  HADD2.F32 R29, -RZ, R23.H1_H1 ;  /* 0x30000017ff1d7230 */ /* 0x000fc40000004100 */
[--C-:B--2---:R-:W-:Y:S02]  /*25d0*/  HADD2.F32 R23, -RZ, R24.reuse.H0_H0 ;  /* 0x20000018ff177230 */ /* 0x104fe40000004100 */
[----:B------:R-:W-:Y:S02]  /*25e0*/  HADD2.F32 R24, -RZ, R24.H1_H1 ;  /* 0x30000018ff187230 */ /* 0x000fe40000004100 */
[-C--:B------:R-:W-:Y:S01]  /*25f0*/  FFMA R41, R20, R29.reuse, R41 ;  /* 0x0000001d14297223 */ /* 0x080fe20000000029 */
[----:B------:R-:W-:Y:S01]  /*2600*/  FFMA R22, R28, R29, R22 ;  /* 0x0000001d1c167223 */ /* 0x000fe20000000016 */
[-C--:B------:R-:W-:Y:S01]  /*2610*/  FFMA R43, R20, R23.reuse, R43 ;  /* 0x00000017142b7223 */ /* 0x080fe2000000002b */
[-C--:B------:R-:W-:Y:S01]  /*2620*/  FFMA R27, R28, R23.reuse, R27 ;  /* 0x000000171c1b7223 */ /* 0x080fe2000000001b */
[CC--:B------:R-:W-:Y:S01]  /*2630*/  FFMA R45, R21.reuse, R23.reuse, R45 ;  /* 0x00000017152d7223 */ /* 0x0c0fe2000000002d */
[C---:B------:R-:W-:Y:S01]  /*2640*/  FFMA R42, R40.reuse, R23, R42 ;  /* 0x00000017282a7223 */ /* 0x040fe2000000002a */
[-C--:B------:R-:W-:Y:S01]  /*2650*/  FFMA R26, R21, R29.reuse, R26 ;  /* 0x0000001d151a7223 */ /* 0x080fe2000000001a */
[----:B------:R-:W-:Y:S01]  /*2660*/  FFMA R31, R40, R29, R31 ;  /* 0x0000001d281f7223 */ /* 0x000fe2000000001f */
[----:B------:R-:W1:Y:S01]  /*2670*/  LDS.64 R20, [R13+0x598] ;  /* 0x000598000d147984 */ /* 0x000e620000000a00 */
[----:B------:R-:W-:-:S02]  /*2680*/  HADD2.F32 R29, -RZ, R15.H0_H0 ;  /* 0x2000000fff1d7230 */ /* 0x000fc40000004100 */
[----:B------:R-:W-:Y:S01]  /*2690*/  HADD2.F32 R15, -RZ, R15.H1_H1 ;  /* 0x3000000fff0f7230 */ /* 0x000fe20000004100 */
[----:B------:R-:W2:Y:S01]  /*26a0*/  LDS.U16 R28, [R13+0x596] ;  /* 0x000596000d1c7984 */ /* 0x000ea20000000400 */
[----:B------:R-:W-:Y:S02]  /*26b0*/  HADD2.F32 R40, -RZ, R25.H1_H1 ;  /* 0x30000019ff287230 */ /* 0x000fe40000004100 */
[--C-:B---3--:R-:W-:Y:S02]  /*26c0*/  HADD2.F32 R30, -RZ, R16.reuse.H0_H0 ;  /* 0x20000010ff1e7230 */ /* 0x108fe40000004100 */
[----:B------:R-:W-:Y:S02]  /*26d0*/  HADD2.F32 R16, -RZ, R16.H1_H1 ;  /* 0x30000010ff107230 */ /* 0x000fe40000004100 */
[--C-:B----4-:R-:W-:Y:S02]  /*26e0*/  HADD2.F32 R23, -RZ, R14.reuse.H0_H0 ;  /* 0x2000000eff177230 */ /* 0x110fe40000004100 */
[----:B------:R-:W-:Y:S01]  /*26f0*/  FFMA R32, R29, R30, R32 ;  /* 0x0000001e1d207223 */ /* 0x000fe20000000020 */
[----:B------:R-:W-:-:S02]  /*2700*/  HADD2.F32 R14, -RZ, R14.H1_H1 ;  /* 0x3000000eff0e7230 */ /* 0x000fc40000004100 */
[C---:B------:R-:W-:Y:S01]  /*2710*/  FFMA R33, R29.reuse, R16, R33 ;  /* 0x000000101d217223 */ /* 0x040fe20000000021 */
[----:B------:R-:W-:Y:S01]  /*2720*/  FFMA R36, R30, R17, R36 ;  /* 0x000000111e247223 */ /* 0x000fe20000000024 */
[C---:B------:R-:W-:Y:S01]  /*2730*/  FFMA R34, R29.reuse, R23, R34 ;  /* 0x000000171d227223 */ /* 0x040fe20000000022 */
[-C--:B------:R-:W-:Y:S01]  /*2740*/  FFMA R37, R16, R17.reuse, R37 ;  /* 0x0000001110257223 */ /* 0x080fe20000000025 */
[----:B------:R-:W-:Y:S01]  /*2750*/  FFMA R35, R29, R14, R35 ;  /* 0x0000000e1d237223 */ /* 0x000fe20000000023 */
[CC--:B------:R-:W-:Y:S01]  /*2760*/  FFMA R38, R23.reuse, R17.reuse, R38 ;  /* 0x0000001117267223 */ /* 0x0c0fe20000000026 */
[----:B------:R-:W-:Y:S01]  /*2770*/  FFMA R39, R14, R17, R39 ;  /* 0x000000110e277223 */ /* 0x000fe20000000027 */
[-C--:B------:R-:W-:Y:S01]  /*2780*/  FFMA R27, R16, R24.reuse, R27 ;  /* 0x00000018101b7223 */ /* 0x080fe2000000001b */
[-C--:B------:R-:W-:Y:S01]  /*2790*/  FFMA R43, R30, R24.reuse, R43 ;  /* 0x000000181e2b7223 */ /* 0x080fe2000000002b */
[-C--:B------:R-:W-:Y:S01]  /*27a0*/  FFMA R45, R23, R24.reuse, R45 ;  /* 0x00000018172d7223 */ /* 0x080fe2000000002d */
[----:B------:R-:W-:Y:S01]  /*27b0*/  FFMA R42, R14, R24, R42 ;  /* 0x000000180e2a7223 */ /* 0x000fe2000000002a */
[----:B0-----:R-:W-:-:S05]  /*27c0*/  HADD2.F32 R29, -RZ, R18.H0_H0 ;  /* 0x20000012ff1d7230 */ /* 0x001fca0000004100 */
[-C--:B------:R-:W-:Y:S01]  /*27d0*/  FFMA R22, R16, R29.reuse, R22 ;  /* 0x0000001d10167223 */ /* 0x080fe20000000016 */
[-C--:B------:R-:W-:Y:S01]  /*27e0*/  FFMA R41, R30, R29.reuse, R41 ;  /* 0x0000001d1e297223 */ /* 0x080fe20000000029 */
[----:B------:R-:W0:Y:S01]  /*27f0*/  LDS.64 R16, [R4+0x38] ;  /* 0x0000380004107984 */ /* 0x000e220000000a00 */
[-C--:B------:R-:W-:Y:S01]  /*2800*/  FFMA R26, R23, R29.reuse, R26 ;  /* 0x0000001d171a7223 */ /* 0x080fe2000000001a */
[----:B------:R-:W-:Y:S01]  /*2810*/  FFMA R31, R14, R29, R31 ;  /* 0x0000001d0e1f7223 */ /* 0x000fe2000000001f */
[----:B------:R-:W-:Y:S02]  /*2820*/  HADD2.F32 R29, -RZ, R18.H1_H1 ;  /* 0x30000012ff1d7230 */ /* 0x000fe40000004100 */
[--C-:B-1----:R-:W-:Y:S02]  /*2830*/  HADD2.F32 R24, -RZ, R20.reuse.H0_H0 ;  /* 0x20000014ff187230 */ /* 0x102fe40000004100 */
[----:B------:R-:W-:Y:S02]  /*2840*/  HADD2.F32 R23, -RZ, R20.H1_H1 ;  /* 0x30000014ff177230 */ /* 0x000fe40000004100 */
[----:B------:R-:W-:-:S02]  /*2850*/  HADD2.F32 R30, -RZ, R21.H0_H0 ;  /* 0x20000015ff1e7230 */ /* 0x000fc40000004100 */
[C---:B------:R-:W-:Y:S01]  /*2860*/  FFMA R33, R15.reuse, R24, R33 ;  /* 0x000000180f217223 */ /* 0x040fe20000000021 */
[----:B--2---:R-:W-:Y:S02]  /*2870*/  HADD2.F32 R28, -RZ, R28.H0_H0 ;  /* 0x2000001cff1c7230 */ /* 0x004fe40000004100 */
[C---:B------:R-:W-:Y:S01]  /*2880*/  FFMA R34, R15.reuse, R23, R34 ;  /* 0x000000170f227223 */ /* 0x040fe20000000022 */
[----:B------:R-:W1:Y:S01]  /*2890*/  LDS.64 R20, [R13+0x618] ;  /* 0x000618000d147984 */ /* 0x000e620000000a00 */
[C---:B------:R-:W-:Y:S01]  /*28a0*/  FFMA R35, R15.reuse, R30, R35 ;  /* 0x0000001e0f237223 */ /* 0x040fe20000000023 */
[-C--:B------:R-:W-:Y:S01]  /*28b0*/  FFMA R18, R24, R29.reuse, R22 ;  /* 0x0000001d18127223 */ /* 0x080fe20000000016 */
        /* <DEDUP_REMOVED lines=17> */
[--C-:B------:R-:W-:Y:S01]  /*29d0*/  HADD2.F32 R30, -RZ, R19.reuse.H0_H0 ;  /* 0x20000013ff1e7230 */ /* 0x100fe20000004100 */
[----:B------:R-:W3:Y:S01]  /*29e0*/  LDS.U16 R28, [R13+0x6a0] ;  /* 0x0006a0000d1c7984 */ /* 0x000ee20000000400 */
[----:B------:R-:W-:Y:S02]  /*29f0*/  HADD2.F32 R19, -RZ, R19.H1_H1 ;  /* 0x30000013ff137230 */ /* 0x000fe40000004100 */
[--C-:B-1----:R-:W-:Y:S02]  /*2a00*/  HADD2.F32 R24, -RZ, R20.reuse.H0_H0 ;  /* 0x20000014ff187230 */ /* 0x102fe40000004100 */
[----:B------:R-:W-:-:S02]  /*2a10*/  HADD2.F32 R20, -RZ, R20.H1_H1 ;  /* 0x30000014ff147230 */ /* 0x000fc40000004100 */
[--C-:B------:R-:W-:Y:S02]  /*2a20*/  HADD2.F32 R25, -RZ, R21.reuse.H0_H0 ;  /* 0x20000015ff197230 */ /* 0x100fe40000004100 */
[-C--:B------:R-:W-:Y:S01]  /*2a30*/  FFMA R36, R24, R16.reuse, R36 ;  /* 0x0000001018247223 */ /* 0x080fe20000000024 */
[--C-:B--2---:R-:W-:Y:S02]  /*2a40*/  HADD2.F32 R29, -RZ, R14.reuse.H0_H0 ;  /* 0x2000000eff1d7230 */ /* 0x104fe40000004100 */
[C---:B------:R-:W-:Y:S01]  /*2a50*/  FFMA R37, R20.reuse, R16, R37 ;  /* 0x0000001014257223 */ /* 0x040fe20000000025 */
[C---:B------:R-:W-:Y:S01]  /*2a60*/  FFMA R18, R20.reuse, R30, R18 ;  /* 0x0000001e14127223 */ /* 0x040fe20000000012 */
[----:B------:R-:W-:Y:S01]  /*2a70*/  FFMA R27, R20, R40, R27 ;  /* 0x00000028141b7223 */ /* 0x000fe2000000001b */
[C---:B------:R-:W-:Y:S01]  /*2a80*/  FFMA R41, R24.reuse, R30, R41 ;  /* 0x0000001e18297223 */ /* 0x040fe20000000029 */
[C---:B------:R-:W-:Y:S01]  /*2a90*/  FFMA R33, R29.reuse, R20, R33 ;  /* 0x000000141d217223 */ /* 0x040fe20000000021 */
[C---:B------:R-:W-:Y:S01]  /*2aa0*/  FFMA R32, R29.reuse, R24, R32 ;  /* 0x000000181d207223 */ /* 0x040fe20000000020 */
[----:B------:R-:W-:Y:S01]  /*2ab0*/  FFMA R43, R24, R40, R43 ;  /* 0x00000028182b7223 */ /* 0x000fe2000000002b */
[----:B------:R-:W-:Y:S01]  /*2ac0*/  FFMA R34, R29, R25, R34 ;  /* 0x000000191d227223 */ /* 0x000fe20000000022 */
[C---:B------:R-:W-:Y:S01]  /*2ad0*/  FFMA R38, R25.reuse, R16, R38 ;  /* 0x0000001019267223 */ /* 0x040fe20000000026 */
[C---:B------:R-:W-:Y:S01]  /*2ae0*/  FFMA R26, R25.reuse, R30, R26 ;  /* 0x0000001e191a7223 */ /* 0x040fe2000000001a */
[----:B------:R-:W-:Y:S01]  /*2af0*/  FFMA R45, R25, R40, R45 ;  /* 0x00000028192d7223 */ /* 0x000fe2000000002d */
[----:B------:R-:W-:Y:S01]  /*2b00*/  HADD2.F32 R20, -RZ, R21.H1_H1 ;  /* 0x30000015ff147230 */ /* 0x000fe20000004100 */
[----:B------:R-:W1:Y:S01]  /*2b10*/  LDS.64 R24, [R4+0x80] ;  /* 0x0000800004187984 */ /* 0x000e620000000a00 */
[----:B------:R-:W-:-:S03]  /*2b20*/  HADD2.F32 R21, -RZ, R14.H1_H1 ;  /* 0x3000000eff157230 */ /* 0x000fc60000004100 */
[----:B------:R-:W-:Y:S01]  /*2b30*/  FFMA R35, R29, R20, R35 ;  /* 0x000000141d237223 */ /* 0x000fe20000000023 */
[C---:B------:R-:W-:Y:S01]  /*2b40*/  FFMA R39, R20.reuse, R16, R39 ;  /* 0x0000001014277223 */ /* 0x040fe20000000027 */
[C---:B------:R-:W-:Y:S01]  /*2b50*/  FFMA R31, R20.reuse, R30, R31 ;  /* 0x0000001e141f7223 */ /* 0x040fe2000000001f */
[----:B------:R-:W-:Y:S01]  /*2b60*/  FFMA R42, R20, R40, R42 ;  /* 0x00000028142a7223 */ /* 0x000fe2000000002a */
[----:B------:R-:W2:Y:S01]  /*2b70*/  LDS R16, [R4+0x60] ;  /* 0x0000600004107984 */ /* 0x000ea20000000800 */
[--C-:B------:R-:W-:Y:S02]  /*2b80*/  HADD2.F32 R29, -RZ, R17.reuse.H0_H0 ;  /* 0x20000011ff1d7230 */ /* 0x100fe40000004100 */
[----:B------:R-:W-:Y:S01]  /*2b90*/  HADD2.F32 R17, -RZ, R17.H1_H1 ;  /* 0x30000011ff117230 */ /* 0x000fe20000004100 */
[----:B------:R-:W4:Y:S01]  /*2ba0*/  LDS R14, [R13+0x71c] ;  /* 0x00071c000d0e7984 */ /* 0x000f220000000800 */
[--C-:B0-----:R-:W-:Y:S02]  /*2bb0*/  HADD2.F32 R20, -RZ, R23.reuse.H0_H0 ;  /* 0x20000017ff147230 */ /* 0x101fe40000004100 */
[----:B------:R-:W-:Y:S01]  /*2bc0*/  HADD2.F32 R22, -RZ, R22.H1_H1 ;  /* 0x30000016ff167230 */ /* 0x000fe20000004100 */
[----:B------:R-:W0:Y:S01]  /*2bd0*/  LDS.U16 R30, [R13+0x79e] ;  /* 0x00079e000d1e7984 */ /* 0x000e220000000400 */
[----:B------:R-:W-:-:S02]  /*2be0*/  HADD2.F32 R23, -RZ, R23.H1_H1 ;  /* 0x30000017ff177230 */ /* 0x000fc40000004100 */
[C---:B------:R-:W-:Y:S01]  /*2bf0*/  FFMA R33, R21.reuse, R20, R33 ;  /* 0x0000001415217223 */ /* 0x040fe20000000021 */
[----:B---3--:R-:W-:Y:S02]  /*2c00*/  HADD2.F32 R28, -RZ, R28.H0_H0 ;  /* 0x2000001cff1c7230 */ /* 0x008fe40000004100 */
[C---:B------:R-:W-:Y:S01]  /*2c10*/  FFMA R32, R21.reuse, R22, R32 ;  /* 0x0000001615207223 */ /* 0x040fe20000000020 */
[----:B------:R-:W-:Y:S01]  /*2c20*/  FFMA R36, R22, R29, R36 ;  /* 0x0000001d16247223 */ /* 0x000fe20000000024 */
[C---:B------:R-:W-:Y:S01]  /*2c30*/  FFMA R34, R21.reuse, R23, R34 ;  /* 0x0000001715227223 */ /* 0x040fe20000000022 */
[-C--:B------:R-:W-:Y:S01]  /*2c40*/  FFMA R37, R20, R29.reuse, R37 ;  /* 0x0000001d14257223 */ /* 0x080fe20000000025 */
[----:B------:R-:W-:Y:S01]  /*2c50*/  FFMA R35, R21, R28, R35 ;  /* 0x0000001c15237223 */ /* 0x000fe20000000023 */
[CC--:B------:R-:W-:Y:S01]  /*2c60*/  FFMA R38, R23.reuse, R29.reuse, R38 ;  /* 0x0000001d17267223 */ /* 0x0c0fe20000000026 */
[----:B------:R-:W3:Y:S01]  /*2c70*/  LDS R21, [R13+0x720] ;  /* 0x000720000d157984 */ /* 0x000ee20000000800 */
[----:B------:R-:W-:Y:S01]  /*2c80*/  FFMA R39, R28, R29, R39 ;  /* 0x0000001d1c277223 */ /* 0x000fe20000000027 */
[-C--:B------:R-:W-:Y:S01]  /*2c90*/  FFMA R41, R22, R19.reuse, R41 ;  /* 0x0000001316297223 */ /* 0x080fe20000000029 */
[-C--:B------:R-:W-:Y:S01]  /*2ca0*/  FFMA R29, R20, R19.reuse, R18 ;  /* 0x00000013141d7223 */ /* 0x080fe20000000012 */
[-C--:B------:R-:W-:Y:S01]  /*2cb0*/  FFMA R26, R23, R19.reuse, R26 ;  /* 0x00000013171a7223 */ /* 0x080fe2000000001a */
[----:B------:R-:W-:Y:S01]  /*2cc0*/  FFMA R31, R28, R19, R31 ;  /* 0x000000131c1f7223 */ /* 0x000fe2000000001f */
[----:B------:R-:W5:Y:S04]  /*2cd0*/  LDS.U16 R4, [R4+0x40] ;  /* 0x0000400004047984 */ /* 0x000f680000000400 */
[----:B------:R0:W5:Y:S01]  /*2ce0*/  LDS.64 R18, [R13+0x7a0] ;  /* 0x0007a0000d127984 */ /* 0x0001620000000a00 */
[----:B-1----:R-:W-:-:S02]  /*2cf0*/  HADD2.F32 R40, -RZ, R24.H0_H0 ;  /* 0x20000018ff287230 */ /* 0x002fc40000004100 */
[----:B------:R-:W-:-:S03]  /*2d00*/  HADD2.F32 R24, -RZ, R24.H1_H1 ;  /* 0x30000018ff187230 */ /* 0x000fc60000004100 */
[-C--:B------:R-:W-:Y:S01]  /*2d10*/  FFMA R43, R22, R40.reuse, R43 ;  /* 0x00000028162b7223 */ /* 0x080fe2000000002b */
[-C--:B------:R-:W-:Y:S01]  /*2d20*/  FFMA R42, R28, R40.reuse, R42 ;  /* 0x000000281c2a7223 */ /* 0x080fe2000000002a */
[-C--:B------:R-:W-:Y:S01]  /*2d30*/  FFMA R27, R20, R40.reuse, R27 ;  /* 0x00000028141b7223 */ /* 0x080fe2000000001b */
[----:B--2---:R-:W-:Y:S02]  /*2d40*/  HADD2.F32 R22, -RZ, R16.H0_H0 ;  /* 0x20000010ff167230 */ /* 0x004fe40000004100 */
[----:B------:R-:W-:Y:S01]  /*2d50*/  FFMA R45, R23, R40, R45 ;  /* 0x00000028172d7223 */ /* 0x000fe2000000002d */
[----:B------:R-:W-:Y:S02]  /*2d60*/  HADD2.F32 R20, -RZ, R15.H0_H0 ;  /* 0x2000000fff147230 */ /* 0x000fe40000004100 */
[--C-:B----4-:R-:W-:Y:S02]  /*2d70*/  HADD2.F32 R28, -RZ, R14.reuse.H0_H0 ;  /* 0x2000000eff1c7230 */ /* 0x110fe40000004100 */
[----:B------:R-:W-:-:S02]  /*2d80*/  HADD2.F32 R14, -RZ, R14.H1_H1 ;  /* 0x3000000eff0e7230 */ /* 0x000fc40000004100 */
[----:B0-----:R-:W-:Y:S02]  /*2d90*/  HADD2.F32 R30, -RZ, R30.H0_H0 ;  /* 0x2000001eff1e7230 */ /* 0x001fe40000004100 */
[C---:B------:R-:W-:Y:S01]  /*2da0*/  FFMA R13, R28.reuse, R22, R41 ;  /* 0x000000161c0d7223 */ /* 0x040fe20000000029 */
[----:B------:R-:W-:Y:S02]  /*2db0*/  HADD2.F32 R16, -RZ, R16.H1_H1 ;  /* 0x30000010ff107230 */ /* 0x000fe40000004100 */
[-C--:B------:R-:W-:Y:S01]  /*2dc0*/  FFMA R23, R28, R17.reuse, R36 ;  /* 0x000000111c177223 */ /* 0x080fe20000000024 */
[----:B------:R-:W-:Y:S01]  /*2dd0*/  FFMA R36, R20, R14, R33 ;  /* 0x0000000e14247223 */ /* 0x000fe20000000021 */
[C---:B------:R-:W-:Y:S01]  /*2de0*/  FFMA R33, R14.reuse, R22, R29 ;  /* 0x000000160e217223 */ /* 0x040fe2000000001d */
[----:B------:R-:W-:Y:S02]  /*2df0*/  HADD2.F32 R29, -RZ, R25.H0_H0 ;  /* 0x20000019ff1d7230 */ /* 0x000fe40000004100 */
[----:B------:R-:W-:Y:S01]  /*2e00*/  FFMA R44, R14, R17, R37 ;  /* 0x000000110e2c7223 */ /* 0x000fe20000000025 */
[----:B------:R-:W-:Y:S01]  /*2e10*/  FFMA R25, R30, R16, R13 ;  /* 0x000000101e197223 */ /* 0x000fe2000000000d */
[----:B------:R-:W-:Y:S01]  /*2e20*/  FFMA R32, R20, R28, R32 ;  /* 0x0000001c14207223 */ /* 0x000fe20000000020 */
[----:B---3--:R-:W-:-:S02]  /*2e30*/  HADD2.F32 R41, -RZ, R21.H0_H0 ;  /* 0x20000015ff297230 */ /* 0x008fc40000004100 */
[-C--:B------:R-:W-:Y:S01]  /*2e40*/  FFMA R28, R28, R24.reuse, R43 ;  /* 0x000000181c1c7223 */ /* 0x080fe2000000002b */
[----:B------:R-:W-:Y:S02]  /*2e50*/  HADD2.F32 R21, -RZ, R21.H1_H1 ;  /* 0x30000015ff157230 */ /* 0x000fe40000004100 */
[----:B------:R-:W-:Y:S01]  /*2e60*/  FFMA R14, R14, R24, R27 ;  /* 0x000000180e0e7223 */ /* 0x000fe2000000001b */
[----:B------:R-:W-:Y:S02]  /*2e70*/  HADD2.F32 R15, -RZ, R15.H1_H1 ;  /* 0x3000000fff0f7230 */ /* 0x000fe40000004100 */
[CC--:B------:R-:W-:Y:S01]  /*2e80*/  FFMA R38, R41.reuse, R17.reuse, R38 ;  /* 0x0000001129267223 */ /* 0x0c0fe20000000026 */
[-C--:B------:R-:W-:Y:S01]  /*2e90*/  FFMA R26, R41, R22.reuse, R26 ;  /* 0x00000016291a7223 */ /* 0x080fe2000000001a */
[C---:B------:R-:W-:Y:S01]  /*2ea0*/  FFMA R39, R21.reuse, R17, R39 ;  /* 0x0000001115277223 */ /* 0x040fe20000000027 */
[----:B------:R-:W-:Y:S01]  /*2eb0*/  FFMA R31, R21, R22, R31 ;  /* 0x00000016151f7223 */ /* 0x000fe2000000001f */
[----:B-----5:R-:W-:-:S02]  /*2ec0*/  HADD2.F32 R4, -RZ, R4.H0_H0 ;  /* 0x20000004ff047230 */ /* 0x020fc40000004100 */
[C---:B------:R-:W-:Y:S01]  /*2ed0*/  FFMA R34, R20.reuse, R41, R34 ;  /* 0x0000002914227223 */ /* 0x040fe20000000022 */
[--C-:B------:R-:W-:Y:S02]  /*2ee0*/  HADD2.F32 R17, -RZ, R18.reuse.H0_H0 ;  /* 0x20000012ff117230 */ /* 0x100fe40000004100 */
[-C--:B------:R-:W-:Y:S01]  /*2ef0*/  FFMA R40, R41, R24.reuse, R45 ;  /* 0x0000001829287223 */ /* 0x080fe2000000002d */
[----:B------:R-:W-:Y:S02]  /*2f00*/  HADD2.F32 R13, -RZ, R18.H1_H1 ;  /* 0x30000012ff0d7230 */ /* 0x000fe40000004100 */
[----:B------:R-:W-:Y:S01]  /*2f10*/  FFMA R20, R20, R21, R35 ;  /* 0x0000001514147223 */ /* 0x000fe20000000023 */
[----:B------:R-:W-:Y:S02]  /*2f20*/  HADD2.F32 R22, -RZ, R19.H0_H0 ;  /* 0x20000013ff167230 */ /* 0x000fe40000004100 */
[----:B------:R-:W-:Y:S01]  /*2f30*/  FFMA R24, R21, R24, R42 ;  /* 0x0000001815187223 */ /* 0x000fe2000000002a */
[C---:B------:R-:W-:Y:S01]  /*2f40*/  FFMA R41, R30.reuse, R4, R23 ;  /* 0x000000041e297223 */ /* 0x040fe20000000017 */
[----:B------:R-:W-:Y:S01]  /*2f50*/  FFMA R35, R15, R30, R32 ;  /* 0x0000001e0f237223 */ /* 0x000fe20000000020 */
[-C--:B------:R-:W-:Y:S01]  /*2f60*/  FFMA R37, R30, R29.reuse, R28 ;  /* 0x0000001d1e257223 */ /* 0x080fe2000000001c */
[-C--:B------:R-:W-:Y:S01]  /*2f70*/  FFMA R18, R17, R29.reuse, R14 ;  /* 0x0000001d11127223 */ /* 0x080fe2000000000e */
[----:B------:R-:W-:Y:S01]  /*2f80*/  FFMA R40, R13, R29, R40 ;  /* 0x0000001d0d287223 */ /* 0x000fe20000000028 */
[----:B------:R-:W-:Y:S01]  /*2f90*/  FFMA R36, R15, R17, R36 ;  /* 0x000000110f247223 */ /* 0x000fe20000000024 */
[C---:B------:R-:W-:Y:S01]  /*2fa0*/  FFMA R44, R17.reuse, R4, R44 ;  /* 0x00000004112c7223 */ /* 0x040fe2000000002c */
[----:B------:R-:W-:Y:S01]  /*2fb0*/  FFMA R30, R17, R16, R33 ;  /* 0x00000010111e7223 */ /* 0x000fe20000000021 */
[----:B------:R-:W-:Y:S01]  /*2fc0*/  FFMA R34, R15, R13, R34 ;  /* 0x0000000d0f227223 */ /* 0x000fe20000000022 */
[C---:B------:R-:W-:Y:S01]  /*2fd0*/  FFMA R38, R13.reuse, R4, R38 ;  /* 0x000000040d267223 */ /* 0x040fe20000000026 */
[----:B------:R-:W-:Y:S01]  /*2fe0*/  FFMA R42, R13, R16, R26 ;  /* 0x000000100d2a7223 */ /* 0x000fe2000000001a */
[----:B------:R-:W-:Y:S01]  /*2ff0*/  FFMA R43, R15, R22, R20 ;  /* 0x000000160f2b7223 */ /* 0x000fe20000000014 */
[C---:B------:R-:W-:Y:S01]  /*3000*/  FFMA R39, R22.reuse, R4, R39 ;  /* 0x0000000416277223 */ /* 0x040fe20000000027 */
[C---:B------:R-:W-:Y:S01]  /*3010*/  FFMA R31, R22.reuse, R16, R31 ;  /* 0x00000010161f7223 */ /* 0x040fe2000000001f */
[----:B------:R-:W-:Y:S01]  /*3020*/  FFMA R29, R22, R29, R24 ;  /* 0x0000001d161d7223 */ /* 0x000fe20000000018 */
[----:B------:R-:W-:Y:S06]  /*3030*/  BAR.SYNC.DEFER_BLOCKING 0x0 ;  /* 0x0000000000007b1d */ /* 0x000fec0000010000 */
[----:B------:R-:W-:Y:S05]  /*3040*/  BRA.U !UP0, `(.L_x_13) ;  /* 0xffffffd108d47547 */ /* 0x000fea000b83ffff */
.L_x_0:
[----:B------:R-:W0:Y:S01]  /*3050*/  LDCU.64 UR10, c[0x0][0x398] ;  /* 0x00007300ff0a77ac */ /* 0x000e220008000a00 */
[----:B---34-:R-:W-:Y:S02]  /*3060*/  LEA R0, R0, R3, 0x4 ;  /* 0x0000000300007211 */ /* 0x018fe400078e20ff */
[----:B------:R-:W-:Y:S01]  /*3070*/  IADD3 R10, PT, PT, R5, UR5, RZ ;  /* 0x00000005050a7c10 */ /* 0x000fe2000fffe0ff */
[----:B------:R-:W2:Y:S01]  /*3080*/  LDCU.64 UR8, c[0x0][0x390] ;  /* 0x00007200ff0877ac */ /* 0x000ea20008000a00 */
[----:B------:R-:W-:Y:S02]  /*3090*/  SHF.L.U32 R0, R0, 0x2, RZ ;  /* 0x0000000200007819 */ /* 0x000fe400000006ff */
[----:B------:R-:W-:Y:S02]  /*30a0*/  IADD3 R13, PT, PT, R10, 0x1, RZ ;  /* 0x000000010a0d7810 */ /* 0x000fe40007ffe0ff */
[C---:B------:R-:W-:Y:S02]  /*30b0*/  IADD3 R2, PT, PT, R0.reuse, 0x1, RZ ;  /* 0x0000000100027810 */ /* 0x040fe40007ffe0ff */
[----:B------:R-:W-:-:S02]  /*30c0*/  IADD3 R11, PT, PT, R0, 0x2, RZ ;  /* 0x00000002000b7810 */ /* 0x000fc40007ffe0ff */
[----:B------:R-:W-:Y:S02]  /*30d0*/  IADD3 R12, PT, PT, R10, 0x2, RZ ;  /* 0x000000020a0c7810 */ /* 0x000fe40007ffe0ff */
[----:B0-----:R-:W-:Y:S01]  /*30e0*/  ISETP.GE.AND P1, PT, R0, UR11, PT ;  /* 0x0000000b00007c0c */ /* 0x001fe2000bf26270 */
[----:B------:R-:W-:Y:S01]  /*30f0*/  IMAD R9, R10, UR11, RZ ;  /* 0x0000000b0a097c24 */ /* 0x000fe2000f8e02ff */
[----:B------:R-:W-:Y:S02]  /*3100*/  ISETP.GE.AND P0, PT, R0, UR11, PT ;  /* 0x0000000b00007c0c */ /* 0x000fe4000bf06270 */
[----:B------:R-:W-:Y:S02]  /*3110*/  ISETP.LT.AND P1, PT, R10, UR10, !P1 ;  /* 0x0000000a0a007c0c */ /* 0x000fe4000cf21270 */
[----:B------:R-:W-:Y:S02]  /*3120*/  ISETP.GE.OR P5, PT, R13, UR10, P0 ;  /* 0x0000000a0d007c0c */ /* 0x000fe400087a6670 */
[----:B------:R-:W-:-:S04]  /*3130*/  ISETP.GE.AND P3, PT, R2, UR11, PT ;  /* 0x0000000b02007c0c */ /* 0x000fc8000bf66270 */
[----:B------:R-:W-:-:S05]  /*3140*/  ISETP.GE.OR P6, PT, R10, UR10, P3 ;  /* 0x0000000a0a007c0c */ /* 0x000fca0009fc6670 */
[----:B------:R-:W0:Y:S01]  /*3150*/  @P1 LDC.64 R6, c[0x0][0x390] ;  /* 0x0000e400ff061b82 */ /* 0x000e220000000a00 */
[----:B------:R-:W-:-:S07]  /*3160*/  @P1 IADD3 R3, PT, PT, R0, R9, RZ ;  /* 0x0000000900031210 */ /* 0x000fce0007ffe0ff */
[----:B------:R-:W3:Y:S01]  /*3170*/  @!P5 LDC.64 R4, c[0x0][0x390] ;  /* 0x0000e400ff04db82 */ /* 0x000ee20000000a00 */
[----:B0-----:R-:W-:Y:S01]  /*3180*/  @P1 IMAD.WIDE R6, R3, 0x4, R6 ;  /* 0x0000000403061825 */ /* 0x001fe200078e0206 */
[----:B------:R-:W-:-:S04]  /*3190*/  IADD3 R3, P2, PT, R0, R9, RZ ;  /* 0x0000000900037210 */ /* 0x000fc80007f5e0ff */
[----:B------:R-:W-:Y:S01]  /*31a0*/  LEA.HI.X.SX32 R8, R9, RZ, 0x1, P2 ;  /* 0x000000ff09087211 */ /* 0x000fe200010f0eff */
[----:B------:R0:W-:Y:S01]  /*31b0*/  @P1 STG.E desc[UR6][R6.64], R35 ;  /* 0x0000002306001986 */ /* 0x0001e2000c101906 */
[----:B--2---:R-:W-:Y:S02]  /*31c0*/  LEA R2, P4, R3, UR8, 0x2 ;  /* 0x0000000803027c11 */ /* 0x004fe4000f8810ff */
[----:B------:R-:W-:Y:S02]  /*31d0*/  ISETP.GE.AND P2, PT, R11, UR11, PT ;  /* 0x0000000b0b007c0c */ /* 0x000fe4000bf46270 */
[----:B------:R-:W-:Y:S02]  /*31e0*/  IADD3 R11, PT, PT, R0, 0x3, RZ ;  /* 0x00000003000b7810 */ /* 0x000fe40007ffe0ff */
[----:B------:R-:W-:Y:S02]  /*31f0*/  LEA.HI.X R3, R3, UR9, R8, 0x2, P4 ;  /* 0x0000000903037c11 */ /* 0x000fe4000a0f1408 */
[----:B------:R-:W-:-:S02]  /*3200*/  ISETP.GE.OR P4, PT, R10, UR10, P2 ;  /* 0x0000000a0a007c0c */ /* 0x000fc40009786670 */
[----:B------:R-:W-:Y:S01]  /*3210*/  ISETP.GE.AND P1, PT, R11, UR11, PT ;  /* 0x0000000b0b007c0c */ /* 0x000fe2000bf26270 */
[----:B------:R-:W-:Y:S01]  /*3220*/  @!P6 STG.E desc[UR6][R2.64+0x4], R36 ;  /* 0x000004240200e986 */ /* 0x000fe2000c101906 */
[----:B------:R-:W-:Y:S02]  /*3230*/  IADD3 R11, PT, PT, R9, UR11, RZ ;  /* 0x0000000b090b7c10 */ /* 0x000fe4000fffe0ff */
[----:B------:R-:W-:Y:S02]  /*3240*/  ISETP.GE.OR P6, PT, R10, UR10, P1 ;  /* 0x0000000a0a007c0c */ /* 0x000fe40008fc6670 */
[----:B------:R-:W-:Y:S02]  /*3250*/  @!P5 IADD3 R9, PT, PT, R0, R11, RZ ;  /* 0x0000000b0009d210 */ /* 0x000fe40007ffe0ff */
[----:B------:R-:W-:-:S03]  /*3260*/  IADD3 R10, PT, PT, R10, 0x3, RZ ;  /* 0x000000030a0a7810 */ /* 0x000fc60007ffe0ff */
[----:B------:R-:W-:Y:S01]  /*3270*/  @!P4 STG.E desc[UR6][R2.64+0x8], R34 ;  /* 0x000008220200c986 */ /* 0x000fe2000c101906 */
[----:B------:R-:W-:Y:S01]  /*3280*/  ISETP.GE.OR P4, PT, R12, UR10, P0 ;  /* 0x0000000a0c007c0c */ /* 0x000fe20008786670 */
[----:B---3--:R-:W-:Y:S01]  /*3290*/  @!P5 IMAD.WIDE R8, R9, 0x4, R4 ;  /* 0x000000040908d825 */ /* 0x008fe200078e0204 */
[----:B------:R-:W-:-:S03]  /*32a0*/  ISETP.GE.OR P0, PT, R10, UR10, P0 ;  /* 0x0000000a0a007c0c */ /* 0x000fc60008706670 */
[----:B------:R2:W-:Y:S01]  /*32b0*/  @!P6 STG.E desc[UR6][R2.64+0xc], R43 ;  /* 0x00000c2b0200e986 */ /* 0x0005e2000c101906 */
[----:B0-----:R-:W-:-:S03]  /*32c0*/  IADD3 R7, P6, PT, R0, R11, RZ ;  /* 0x0000000b00077210 */ /* 0x001fc60007fde0ff */
[----:B------:R0:W-:Y:S01]  /*32d0*/  @!P5 STG.E desc[UR6][R8.64], R41 ;  /* 0x000000290800d986 */ /* 0x0001e2000c101906 */
[----:B------:R-:W-:Y:S02]  /*32e0*/  ISETP.GE.OR P5, PT, R13, UR10, P3 ;  /* 0x0000000a0d007c0c */ /* 0x000fe40009fa6670 */
[----:B------:R-:W-:Y:S01]  /*32f0*/  LEA.HI.X.SX32 R14, R11, RZ, 0x1, P6 ;  /* 0x000000ff0b0e7211 */ /* 0x000fe200030f0eff */
[----:B------:R-:W3:Y:S01]  /*3300*/  @!P4 LDC.64 R4, c[0x0][0x390] ;  /* 0x0000e400ff04cb82 */ /* 0x000ee20000000a00 */
[----:B------:R-:W-:Y:S02]  /*3310*/  LEA R6, P6, R7, UR8, 0x2 ;  /* 0x0000000807067c11 */ /* 0x000fe4000f8c10ff */
[----:B------:R-:W-:Y:S02]  /*3320*/  IADD3 R11, PT, PT, R11, UR11, RZ ;  /* 0x0000000b0b0b7c10 */ /* 0x000fe4000fffe0ff */
[----:B------:R-:W-:Y:S02]  /*3330*/  LEA.HI.X R7, R7, UR9, R14, 0x2, P6 ;  /* 0x0000000907077c11 */ /* 0x000fe4000b0f140e */
[C---:B------:R-:W-:Y:S01]  /*3340*/  ISETP.GE.OR P6, PT, R13.reuse, UR10, P2 ;  /* 0x0000000a0d007c0c */ /* 0x040fe200097c6670 */
[----:B--2---:R-:W2:Y:S01]  /*3350*/  @!P0 LDC.64 R2, c[0x0][0x390] ;  /* 0x0000e400ff028b82 */ /* 0x004ea20000000a00 */
[----:B0-----:R-:W-:Y:S01]  /*3360*/  @!P4 IADD3 R9, PT, PT, R0, R11, RZ ;  /* 0x0000000b0009c210 */ /* 0x001fe20007ffe0ff */
[----:B------:R-:W-:Y:S01]  /*3370*/  @!P5 STG.E desc[UR6][R6.64+0x4], R44 ;  /* 0x0000042c0600d986 */ /* 0x000fe2000c101906 */
[----:B------:R-:W-:-:S09]  /*3380*/  ISETP.GE.OR P5, PT, R13, UR10, P1 ;  /* 0x0000000a0d007c0c */ /* 0x000fd20008fa6670 */
[----:B------:R-:W-:Y:S01]  /*3390*/  @!P6 STG.E desc[UR6][R6.64+0x8], R38 ;  /* 0x000008260600e986 */ /* 0x000fe2000c101906 */
[----:B------:R-:W-:-:S03]  /*33a0*/  IADD3 R13, P6, PT, R0, R11, RZ ;  /* 0x0000000b000d7210 */ /* 0x000fc60007fde0ff */
[----:B------:R0:W-:Y:S01]  /*33b0*/  @!P5 STG.E desc[UR6][R6.64+0xc], R39 ;  /* 0x00000c270600d986 */ /* 0x0001e2000c101906 */
[C---:B------:R-:W-:Y:S01]  /*33c0*/  ISETP.GE.OR P5, PT, R12.reuse, UR10, P3 ;  /* 0x0000000a0c007c0c */ /* 0x040fe20009fa6670 */
[----:B---3--:R-:W-:Y:S01]  /*33d0*/  @!P4 IMAD.WIDE R8, R9, 0x4, R4 ;  /* 0x000000040908c825 */ /* 0x008fe200078e0204 */
[----:B------:R-:W-:Y:S02]  /*33e0*/  LEA.HI.X.SX32 R14, R11, RZ, 0x1, P6 ;  /* 0x000000ff0b0e7211 */ /* 0x000fe400030f0eff */
[----:B------:R-:W-:Y:S02]  /*33f0*/  LEA R4, P6, R13, UR8, 0x2 ;  /* 0x000000080d047c11 */ /* 0x000fe4000f8c10ff */
[----:B------:R-:W-:Y:S01]  /*3400*/  IADD3 R11, PT, PT, R11, UR11, RZ ;  /* 0x0000000b0b0b7c10 */ /* 0x000fe2000fffe0ff */
[----:B------:R3:W-:Y:S01]  /*3410*/  @!P4 STG.E desc[UR6][R8.64], R25 ;  /* 0x000000190800c986 */ /* 0x0007e2000c101906 */
[----:B------:R-:W-:Y:S02]  /*3420*/  LEA.HI.X R5, R13, UR9, R14, 0x2, P6 ;  /* 0x000000090d057c11 */ /* 0x000fe4000b0f140e */
[----:B------:R-:W-:-:S02]  /*3430*/  ISETP.GE.OR P4, PT, R12, UR10, P2 ;  /* 0x0000000a0c007c0c */ /* 0x000fc40009786670 */
[----:B------:R-:W-:Y:S01]  /*3440*/  ISETP.GE.OR P6, PT, R12, UR10, P1 ;  /* 0x0000000a0c007c0c */ /* 0x000fe20008fc6670 */
[----:B------:R3:W-:Y:S01]  /*3450*/  @!P5 STG.E desc[UR6][R4.64+0x4], R30 ;  /* 0x0000041e0400d986 */ /* 0x0007e2000c101906 */
[-C--:B------:R-:W-:Y:S02]  /*3460*/  IADD3 R12, P5, PT, R0, R11.reuse, RZ ;  /* 0x0000000b000c7210 */ /* 0x080fe40007fbe0ff */
[C---:B------:R-:W-:Y:S02]  /*3470*/  ISETP.GE.OR P3, PT, R10.reuse, UR10, P3 ;  /* 0x0000000a0a007c0c */ /* 0x040fe40009f66670 */
[C---:B------:R-:W-:Y:S02]  /*3480*/  ISETP.GE.OR P2, PT, R10.reuse, UR10, P2 ;  /* 0x0000000a0a007c0c */ /* 0x040fe40009746670 */
[----:B------:R-:W-:Y:S02]  /*3490*/  ISETP.GE.OR P1, PT, R10, UR10, P1 ;  /* 0x0000000a0a007c0c */ /* 0x000fe40008f26670 */
[----:B0-----:R-:W-:Y:S01]  /*34a0*/  @!P0 IADD3 R7, PT, PT, R0, R11, RZ ;  /* 0x0000000b00078210 */ /* 0x001fe20007ffe0ff */
[----:B------:R3:W-:Y:S01]  /*34b0*/  @!P4 STG.E desc[UR6][R4.64+0x8], R42 ;  /* 0x0000082a0400c986 */ /* 0x0007e2000c101906 */
[----:B------:R-:W-:-:S02]  /*34c0*/  LEA.HI.X.SX32 R11, R11, RZ, 0x1, P5 ;  /* 0x000000ff0b0b7211 */ /* 0x000fc400028f0eff */
[C---:B------:R-:W-:Y:S01]  /*34d0*/  LEA R6, P5, R12.reuse, UR8, 0x2 ;  /* 0x000000080c067c11 */ /* 0x040fe2000f8a10ff */
[----:B--2---:R-:W-:Y:S01]  /*34e0*/  @!P0 IMAD.WIDE R2, R7, 0x4, R2 ;  /* 0x0000000407028825 */ /* 0x004fe200078e0202 */
[----:B------:R3:W-:Y:S02]  /*34f0*/  @!P6 STG.E desc[UR6][R4.64+0xc], R31 ;  /* 0x00000c1f0400e986 */ /* 0x0007e4000c101906 */
[----:B------:R-:W-:Y:S02]  /*3500*/  LEA.HI.X R7, R12, UR9, R11, 0x2, P5 ;  /* 0x000000090c077c11 */ /* 0x000fe4000a8f140b */
[----:B------:R3:W-:Y:S04]  /*3510*/  @!P0 STG.E desc[UR6][R2.64], R37 ;  /* 0x0000002502008986 */ /* 0x0007e8000c101906 */
[----:B------:R3:W-:Y:S04]  /*3520*/  @!P3 STG.E desc[UR6][R6.64+0x4], R18 ;  /* 0x000004120600b986 */ /* 0x0007e8000c101906 */
[----:B------:R3:W-:Y:S01]  /*3530*/  @!P2 STG.E desc[UR6][R6.64+0x8], R40 ;  /* 0x000008280600a986 */ /* 0x0007e2000c101906 */
[----:B-1----:R-:W-:Y:S05]  /*3540*/  @P1 EXIT ;  /* 0x000000000000194d */ /* 0x002fea0003800000 */
[----:B------:R-:W-:Y:S01]  /*3550*/  STG.E desc[UR6][R6.64+0xc], R29 ;  /* 0x00000c1d06007986 */ /* 0x000fe2000c101906 */
[----:B------:R-:W-:Y:S05]  /*3560*/  EXIT ;  /* 0x000000000000794d */ /* 0x000fea0003800000 */
.L_x_14:
[----:B------:R-:W-:-:S00]  /*3570*/  BRA `(.L_x_14) ;  /* 0xfffffffc00fc7947 */ /* 0x000fc0000383ffff */
[----:B------:R-:W-:-:S00]  /*3580*/  NOP ;  /* 0x0000000000007918 */ /* 0x000fc00000000000 */
[----:B------:R-:W-:-:S00]  /*3590*/  NOP ;  /* 0x0000000000007918 */ /* 0x000fc00000000000 */
[----:B------:R-:W-:-:S00]  /*35a0*/  NOP ;  /* 0x0000000000007918 */ /* 0x000fc00000000000 */
[----:B------:R-:W-:-:S00]  /*35b0*/  NOP ;  /* 0x0000000000007918 */ /* 0x000fc00000000000 */
[----:B------:R-:W-:-:S00]  /*35c0*/  NOP ;  /* 0x0000000000007918 */ /* 0x000fc00000000000 */
[----:B------:R-:W-:-:S00]  /*35d0*/  NOP ;  /* 0x0000000000007918 */ /* 0x000fc00000000000 */
[----:B------:R-:W-:-:S00]  /*35e0*/  NOP ;  /* 0x0000000000007918 */ /* 0x000fc00000000000 */
[----:B------:R-:W-:-:S00]  /*35f0*/  NOP ;  /* 0x0000000000007918 */ /* 0x000fc00000000000 */
.L_x_15:


//--------------------- .nv.shared._Z15gemm_naive_smemPK6__halfS1_Pfiii --------------------------
	.section	.nv.shared._Z15gemm_naive_smemPK6__halfS1_Pfiii,"aw",@nobits
	.sectionflags	@""
	.align	2
.nv.shared._Z15gemm_naive_smemPK6__halfS1_Pfiii:
	.zero		5280


//--------------------- .nv.shared.reserved.0     --------------------------
	.section	.nv.shared.reserved.0,"aw",@nobits
	.weak		__nv_reservedSMEM_offset_0_alias
	.size		__nv_reservedSMEM_offset_0_alias, 0, 64
	.other		__nv_reservedSMEM_offset_0_alias,@"STO_CUDA_RESERVED_SHARED STV_DEFAULT"
__nv_reservedSMEM_offset_0_alias:
	.zero		0
	.zero		64


//--------------------- .nv.constant0._Z15gemm_naive_smemPK6__halfS1_Pfiii --------------------------
	.section	.nv.constant0._Z15gemm_naive_smemPK6__halfS1_Pfiii,"a",@progbits
	.sectionflags	@""
	.align	4
.nv.constant0._Z15gemm_naive_smemPK6__halfS1_Pfiii:
	.zero		932


//--------------------- SYMBOLS --------------------------

	.type		.nv.reservedSmem.offset0,@object
	.size		.nv.reservedSmem.offset0,0x4
	.type		.nv.reservedSmem.cap,@object
	.size		.nv.reservedSmem.cap,0x4
